//
// Generated by NVIDIA NVVM Compiler
//
// Compiler Build ID: CL-36424714
// Cuda compilation tools, release 13.0, V13.0.88
// Based on NVVM 20.0.0
//

.version 9.0
.target sm_100
.address_size 64

	// .globl	_Z9histogramPjPKij
.extern .shared .align 16 .b8 temp[];

.visible .entry _Z9histogramPjPKij(
	.param .u64 .ptr .align 1 _Z9histogramPjPKij_param_0,
	.param .u64 .ptr .align 1 _Z9histogramPjPKij_param_1,
	.param .u32 _Z9histogramPjPKij_param_2
)
{
	.reg .pred 	%p<3>;
	.reg .b32 	%r<13>;
	.reg .b64 	%rd<9>;

	ld.param.u64 	%rd3, [_Z9histogramPjPKij_param_0];
	ld.param.u64 	%rd4, [_Z9histogramPjPKij_param_1];
	ld.param.u32 	%r6, [_Z9histogramPjPKij_param_2];
	mov.u32 	%r7, %ctaid.x;
	mov.u32 	%r1, %ntid.x;
	mov.u32 	%r8, %tid.x;
	mad.lo.s32 	%r12, %r7, %r1, %r8;
	setp.ge.u32 	%p1, %r12, %r6;
	@%p1 bra 	$L__BB0_3;
	mov.u32 	%r9, %nctaid.x;
	mul.lo.s32 	%r3, %r1, %r9;
	cvta.to.global.u64 	%rd1, %rd4;
	cvta.to.global.u64 	%rd2, %rd3;
$L__BB0_2:
	mul.wide.s32 	%rd5, %r12, 4;
	add.s64 	%rd6, %rd1, %rd5;
	ld.global.u32 	%r10, [%rd6];
	mul.wide.s32 	%rd7, %r10, 4;
	add.s64 	%rd8, %rd2, %rd7;
	atom.global.add.u32 	%r11, [%rd8], 1;
	add.s32 	%r12, %r12, %r3;
	setp.lt.u32 	%p2, %r12, %r6;
	@%p2 bra 	$L__BB0_2;
$L__BB0_3:
	ret;

}
	// .globl	_Z11scan_devicePjS_j
.visible .entry _Z11scan_devicePjS_j(
	.param .u64 .ptr .align 1 _Z11scan_devicePjS_j_param_0,
	.param .u64 .ptr .align 1 _Z11scan_devicePjS_j_param_1,
	.param .u32 _Z11scan_devicePjS_j_param_2
)
{
	.reg .pred 	%p<21>;
	.reg .b32 	%r<202>;
	.reg .b64 	%rd<12>;

	ld.param.u64 	%rd3, [_Z11scan_devicePjS_j_param_0];
	ld.param.u32 	%r54, [_Z11scan_devicePjS_j_param_2];
	cvta.to.global.u64 	%rd1, %rd3;
	mov.u32 	%r1, %tid.x;
	mov.u32 	%r2, %ctaid.x;
	shl.b32 	%r3, %r2, 9;
	add.s32 	%r55, %r1, 256;
	shr.u32 	%r56, %r1, 5;
	add.s32 	%r57, %r56, %r1;
	shr.u32 	%r58, %r55, 5;
	add.s32 	%r59, %r58, %r1;
	setp.ge.u32 	%p1, %r1, %r54;
	shl.b32 	%r60, %r57, 2;
	mov.u32 	%r61, temp;
	add.s32 	%r4, %r61, %r60;
	shl.b32 	%r62, %r59, 2;
	add.s32 	%r5, %r61, %r62;
	@%p1 bra 	$L__BB1_2;
	add.s32 	%r64, %r3, %r1;
	mul.wide.s32 	%rd4, %r64, 4;
	add.s64 	%rd5, %rd1, %rd4;
	ld.global.u32 	%r65, [%rd5];
	st.shared.u32 	[%r4], %r65;
	ld.global.u32 	%r66, [%rd5+1024];
	st.shared.u32 	[%r5+1024], %r66;
	bra.uni 	$L__BB1_3;
$L__BB1_2:
	mov.b32 	%r63, 0;
	st.shared.u32 	[%r4], %r63;
	st.shared.u32 	[%r5+1024], %r63;
$L__BB1_3:
	shl.b32 	%r67, %r1, 1;
	or.b32  	%r6, %r67, 1;
	add.s32 	%r7, %r67, 2;
	shr.u32 	%r68, %r1, 4;
	add.s32 	%r69, %r68, %r67;
	shr.u32 	%r70, %r67, 5;
	add.s32 	%r71, %r70, %r67;
	bar.sync 	0;
	setp.gt.u32 	%p2, %r1, 255;
	shl.b32 	%r72, %r69, 2;
	add.s32 	%r8, %r61, %r72;
	shl.b32 	%r74, %r71, 2;
	add.s32 	%r9, %r61, %r74;
	@%p2 bra 	$L__BB1_5;
	ld.shared.u32 	%r75, [%r8];
	ld.shared.u32 	%r76, [%r9+4];
	add.s32 	%r77, %r76, %r75;
	st.shared.u32 	[%r9+4], %r77;
$L__BB1_5:
	shl.b32 	%r10, %r6, 1;
	add.s32 	%r11, %r10, -1;
	shl.b32 	%r12, %r7, 1;
	or.b32  	%r13, %r10, 1;
	shr.u32 	%r78, %r11, 5;
	add.s32 	%r79, %r78, %r10;
	shr.u32 	%r80, %r10, 5;
	add.s32 	%r81, %r80, %r12;
	bar.sync 	0;
	setp.gt.u32 	%p3, %r1, 127;
	shl.b32 	%r82, %r79, 2;
	add.s32 	%r14, %r61, %r82;
	shl.b32 	%r84, %r81, 2;
	add.s32 	%r15, %r61, %r84;
	@%p3 bra 	$L__BB1_7;
	ld.shared.u32 	%r85, [%r14+-4];
	ld.shared.u32 	%r86, [%r15+-4];
	add.s32 	%r87, %r86, %r85;
	st.shared.u32 	[%r15+-4], %r87;
$L__BB1_7:
	shl.b32 	%r16, %r6, 2;
	add.s32 	%r17, %r11, %r10;
	shl.b32 	%r18, %r7, 2;
	add.s32 	%r19, %r13, %r12;
	shr.u32 	%r88, %r17, 5;
	add.s32 	%r89, %r88, %r16;
	shr.u32 	%r90, %r19, 5;
	add.s32 	%r91, %r90, %r18;
	bar.sync 	0;
	setp.gt.u32 	%p4, %r1, 63;
	shl.b32 	%r92, %r89, 2;
	add.s32 	%r20, %r61, %r92;
	shl.b32 	%r94, %r91, 2;
	add.s32 	%r21, %r61, %r94;
	@%p4 bra 	$L__BB1_9;
	ld.shared.u32 	%r95, [%r20+-4];
	ld.shared.u32 	%r96, [%r21+-4];
	add.s32 	%r97, %r96, %r95;
	st.shared.u32 	[%r21+-4], %r97;
$L__BB1_9:
	shl.b32 	%r22, %r6, 3;
	add.s32 	%r23, %r17, %r16;
	shl.b32 	%r24, %r7, 3;
	add.s32 	%r25, %r19, %r18;
	shr.u32 	%r98, %r23, 5;
	add.s32 	%r99, %r98, %r22;
	shr.u32 	%r100, %r25, 5;
	add.s32 	%r101, %r100, %r24;
	bar.sync 	0;
	setp.gt.u32 	%p5, %r1, 31;
	shl.b32 	%r102, %r99, 2;
	add.s32 	%r26, %r61, %r102;
	shl.b32 	%r104, %r101, 2;
	add.s32 	%r27, %r61, %r104;
	@%p5 bra 	$L__BB1_11;
	ld.shared.u32 	%r105, [%r26+-4];
	ld.shared.u32 	%r106, [%r27+-4];
	add.s32 	%r107, %r106, %r105;
	st.shared.u32 	[%r27+-4], %r107;
$L__BB1_11:
	shl.b32 	%r28, %r6, 4;
	add.s32 	%r29, %r23, %r22;
	shl.b32 	%r30, %r7, 4;
	add.s32 	%r31, %r25, %r24;
	shr.u32 	%r108, %r29, 5;
	add.s32 	%r109, %r108, %r28;
	shr.u32 	%r110, %r31, 5;
	add.s32 	%r111, %r110, %r30;
	bar.sync 	0;
	setp.gt.u32 	%p6, %r1, 15;
	shl.b32 	%r112, %r109, 2;
	add.s32 	%r32, %r61, %r112;
	shl.b32 	%r114, %r111, 2;
	add.s32 	%r33, %r61, %r114;
	@%p6 bra 	$L__BB1_13;
	ld.shared.u32 	%r115, [%r32+-4];
	ld.shared.u32 	%r116, [%r33+-4];
	add.s32 	%r117, %r116, %r115;
	st.shared.u32 	[%r33+-4], %r117;
$L__BB1_13:
	shl.b32 	%r34, %r6, 5;
	add.s32 	%r35, %r29, %r28;
	shl.b32 	%r36, %r7, 5;
	add.s32 	%r37, %r31, %r30;
	shr.u32 	%r118, %r35, 5;
	add.s32 	%r119, %r118, %r34;
	shr.u32 	%r120, %r37, 5;
	add.s32 	%r121, %r120, %r36;
	bar.sync 	0;
	setp.gt.u32 	%p7, %r1, 7;
	shl.b32 	%r122, %r119, 2;
	add.s32 	%r38, %r61, %r122;
	shl.b32 	%r124, %r121, 2;
	add.s32 	%r39, %r61, %r124;
	@%p7 bra 	$L__BB1_15;
	ld.shared.u32 	%r125, [%r38+-4];
	ld.shared.u32 	%r126, [%r39+-4];
	add.s32 	%r127, %r126, %r125;
	st.shared.u32 	[%r39+-4], %r127;
$L__BB1_15:
	shl.b32 	%r40, %r6, 6;
	add.s32 	%r41, %r35, %r34;
	shl.b32 	%r42, %r7, 6;
	add.s32 	%r43, %r37, %r36;
	shr.u32 	%r128, %r41, 5;
	add.s32 	%r129, %r128, %r40;
	shr.u32 	%r130, %r43, 5;
	add.s32 	%r131, %r130, %r42;
	bar.sync 	0;
	setp.gt.u32 	%p8, %r1, 3;
	shl.b32 	%r132, %r129, 2;
	add.s32 	%r44, %r61, %r132;
	shl.b32 	%r134, %r131, 2;
	add.s32 	%r45, %r61, %r134;
	@%p8 bra 	$L__BB1_17;
	ld.shared.u32 	%r135, [%r44+-4];
	ld.shared.u32 	%r136, [%r45+-4];
	add.s32 	%r137, %r136, %r135;
	st.shared.u32 	[%r45+-4], %r137;
$L__BB1_17:
	shl.b32 	%r46, %r6, 7;
	add.s32 	%r47, %r41, %r40;
	shl.b32 	%r48, %r7, 7;
	add.s32 	%r49, %r43, %r42;
	shr.u32 	%r138, %r47, 5;
	add.s32 	%r139, %r138, %r46;
	shr.u32 	%r140, %r49, 5;
	add.s32 	%r141, %r140, %r48;
	bar.sync 	0;
	setp.gt.u32 	%p9, %r1, 1;
	shl.b32 	%r142, %r139, 2;
	add.s32 	%r50, %r61, %r142;
	shl.b32 	%r144, %r141, 2;
	add.s32 	%r51, %r61, %r144;
	@%p9 bra 	$L__BB1_19;
	ld.shared.u32 	%r145, [%r50+-4];
	ld.shared.u32 	%r146, [%r51+-4];
	add.s32 	%r147, %r146, %r145;
	st.shared.u32 	[%r51+-4], %r147;
$L__BB1_19:
	shl.b32 	%r148, %r6, 8;
	add.s32 	%r149, %r47, %r46;
	shl.b32 	%r150, %r7, 8;
	add.s32 	%r151, %r49, %r48;
	shr.u32 	%r152, %r149, 5;
	add.s32 	%r153, %r152, %r148;
	shr.u32 	%r154, %r151, 5;
	add.s32 	%r155, %r154, %r150;
	bar.sync 	0;
	setp.ne.s32 	%p10, %r1, 0;
	shl.b32 	%r156, %r153, 2;
	add.s32 	%r52, %r61, %r156;
	shl.b32 	%r158, %r155, 2;
	add.s32 	%r53, %r61, %r158;
	@%p10 bra 	$L__BB1_21;
	ld.param.u64 	%rd11, [_Z11scan_devicePjS_j_param_1];
	ld.shared.u32 	%r159, [%r52+-4];
	ld.shared.u32 	%r160, [%r53+-4];
	add.s32 	%r161, %r160, %r159;
	st.shared.u32 	[%r53+-4], %r161;
	ld.shared.u32 	%r162, [temp+2104];
	cvta.to.global.u64 	%rd6, %rd11;
	mul.wide.u32 	%rd7, %r2, 4;
	add.s64 	%rd8, %rd6, %rd7;
	st.global.u32 	[%rd8], %r162;
	mov.b32 	%r163, 0;
	st.shared.u32 	[temp+2104], %r163;
$L__BB1_21:
	setp.ne.s32 	%p11, %r1, 0;
	bar.sync 	0;
	@%p11 bra 	$L__BB1_23;
	ld.shared.u32 	%r164, [%r52+-4];
	ld.shared.u32 	%r165, [%r53+-4];
	st.shared.u32 	[%r52+-4], %r165;
	add.s32 	%r166, %r165, %r164;
	st.shared.u32 	[%r53+-4], %r166;
$L__BB1_23:
	setp.gt.u32 	%p12, %r1, 1;
	bar.sync 	0;
	@%p12 bra 	$L__BB1_25;
	ld.shared.u32 	%r167, [%r50+-4];
	ld.shared.u32 	%r168, [%r51+-4];
	st.shared.u32 	[%r50+-4], %r168;
	add.s32 	%r169, %r168, %r167;
	st.shared.u32 	[%r51+-4], %r169;
$L__BB1_25:
	setp.gt.u32 	%p13, %r1, 3;
	bar.sync 	0;
	@%p13 bra 	$L__BB1_27;
	ld.shared.u32 	%r170, [%r44+-4];
	ld.shared.u32 	%r171, [%r45+-4];
	st.shared.u32 	[%r44+-4], %r171;
	add.s32 	%r172, %r171, %r170;
	st.shared.u32 	[%r45+-4], %r172;
$L__BB1_27:
	setp.gt.u32 	%p14, %r1, 7;
	bar.sync 	0;
	@%p14 bra 	$L__BB1_29;
	ld.shared.u32 	%r173, [%r38+-4];
	ld.shared.u32 	%r174, [%r39+-4];
	st.shared.u32 	[%r38+-4], %r174;
	add.s32 	%r175, %r174, %r173;
	st.shared.u32 	[%r39+-4], %r175;
$L__BB1_29:
	setp.gt.u32 	%p15, %r1, 15;
	bar.sync 	0;
	@%p15 bra 	$L__BB1_31;
	ld.shared.u32 	%r176, [%r32+-4];
	ld.shared.u32 	%r177, [%r33+-4];
	st.shared.u32 	[%r32+-4], %r177;
	add.s32 	%r178, %r177, %r176;
	st.shared.u32 	[%r33+-4], %r178;
$L__BB1_31:
	setp.gt.u32 	%p16, %r1, 31;
	bar.sync 	0;
	@%p16 bra 	$L__BB1_33;
	ld.shared.u32 	%r179, [%r26+-4];
	ld.shared.u32 	%r180, [%r27+-4];
	st.shared.u32 	[%r26+-4], %r180;
	add.s32 	%r181, %r180, %r179;
	st.shared.u32 	[%r27+-4], %r181;
$L__BB1_33:
	setp.gt.u32 	%p17, %r1, 63;
	bar.sync 	0;
	@%p17 bra 	$L__BB1_35;
	ld.shared.u32 	%r182, [%r20+-4];
	ld.shared.u32 	%r183, [%r21+-4];
	st.shared.u32 	[%r20+-4], %r183;
	add.s32 	%r184, %r183, %r182;
	st.shared.u32 	[%r21+-4], %r184;
$L__BB1_35:
	setp.gt.u32 	%p18, %r1, 127;
	bar.sync 	0;
	@%p18 bra 	$L__BB1_37;
	ld.shared.u32 	%r185, [%r14+-4];
	ld.shared.u32 	%r186, [%r15+-4];
	st.shared.u32 	[%r14+-4], %r186;
	add.s32 	%r187, %r186, %r185;
	st.shared.u32 	[%r15+-4], %r187;
$L__BB1_37:
	setp.gt.u32 	%p19, %r1, 255;
	bar.sync 	0;
	@%p19 bra 	$L__BB1_39;
	shr.u32 	%r188, %r1, 4;
	shl.b32 	%r189, %r1, 1;
	add.s32 	%r190, %r188, %r189;
	shl.b32 	%r191, %r190, 2;
	add.s32 	%r193, %r61, %r191;
	ld.shared.u32 	%r194, [%r193];
	ld.shared.u32 	%r195, [%r9+4];
	st.shared.u32 	[%r193], %r195;
	add.s32 	%r196, %r195, %r194;
	st.shared.u32 	[%r9+4], %r196;
$L__BB1_39:
	setp.ge.u32 	%p20, %r1, %r54;
	bar.sync 	0;
	@%p20 bra 	$L__BB1_41;
	ld.shared.u32 	%r197, [%r4];
	shl.b32 	%r199, %r2, 9;
	add.s32 	%r200, %r199, %r1;
	mul.wide.s32 	%rd9, %r200, 4;
	add.s64 	%rd10, %rd1, %rd9;
	st.global.u32 	[%rd10], %r197;
	ld.shared.u32 	%r201, [%r5+1024];
	st.global.u32 	[%rd10+1024], %r201;
$L__BB1_41:
	ret;

}
	// .globl	_Z3addPjS_j
.visible .entry _Z3addPjS_j(
	.param .u64 .ptr .align 1 _Z3addPjS_j_param_0,
	.param .u64 .ptr .align 1 _Z3addPjS_j_param_1,
	.param .u32 _Z3addPjS_j_param_2
)
{
	.reg .pred 	%p<2>;
	.reg .b32 	%r<9>;
	.reg .b64 	%rd<9>;

	ld.param.u64 	%rd1, [_Z3addPjS_j_param_0];
	ld.param.u64 	%rd2, [_Z3addPjS_j_param_1];
	ld.param.u32 	%r3, [_Z3addPjS_j_param_2];
	mov.u32 	%r4, %tid.x;
	mov.u32 	%r1, %ctaid.x;
	shl.b32 	%r5, %r1, 9;
	add.s32 	%r2, %r5, %r4;
	setp.ge.u32 	%p1, %r2, %r3;
	@%p1 bra 	$L__BB2_2;
	cvta.to.global.u64 	%rd3, %rd2;
	cvta.to.global.u64 	%rd4, %rd1;
	mul.wide.u32 	%rd5, %r1, 4;
	add.s64 	%rd6, %rd3, %rd5;
	ld.global.u32 	%r6, [%rd6];
	mul.wide.s32 	%rd7, %r2, 4;
	add.s64 	%rd8, %rd4, %rd7;
	ld.global.u32 	%r7, [%rd8];
	add.s32 	%r8, %r7, %r6;
	st.global.u32 	[%rd8], %r8;
$L__BB2_2:
	ret;

}
	// .globl	_Z9last_stepPiPKjj
.visible .entry _Z9last_stepPiPKjj(
	.param .u64 .ptr .align 1 _Z9last_stepPiPKjj_param_0,
	.param .u64 .ptr .align 1 _Z9last_stepPiPKjj_param_1,
	.param .u32 _Z9last_stepPiPKjj_param_2
)
{
	.reg .pred 	%p<14>;
	.reg .b32 	%r<45>;
	.reg .b64 	%rd<15>;

	ld.param.u64 	%rd6, [_Z9last_stepPiPKjj_param_0];
	ld.param.u64 	%rd5, [_Z9last_stepPiPKjj_param_1];
	ld.param.u32 	%r26, [_Z9last_stepPiPKjj_param_2];
	cvta.to.global.u64 	%rd1, %rd6;
	mov.u32 	%r1, %ntid.x;
	mov.u32 	%r27, %ctaid.x;
	mov.u32 	%r28, %tid.x;
	mad.lo.s32 	%r38, %r1, %r27, %r28;
	setp.ge.u32 	%p1, %r38, %r26;
	@%p1 bra 	$L__BB3_20;
	mov.u32 	%r29, %nctaid.x;
	mul.lo.s32 	%r3, %r1, %r29;
	cvta.to.global.u64 	%rd2, %rd5;
$L__BB3_2:
	setp.eq.s32 	%p2, %r38, 0;
	mul.wide.s32 	%rd7, %r38, 4;
	add.s64 	%rd3, %rd2, %rd7;
	mov.b32 	%r39, 0;
	@%p2 bra 	$L__BB3_4;
	ld.global.u32 	%r39, [%rd3+-4];
$L__BB3_4:
	ld.global.u32 	%r41, [%rd3];
	add.s32 	%r43, %r41, -1;
	setp.lt.s32 	%p3, %r43, %r39;
	@%p3 bra 	$L__BB3_19;
	add.s32 	%r9, %r38, -1;
	add.s32 	%r31, %r39, -1;
	add.s32 	%r32, %r41, -2;
	min.s32 	%r33, %r31, %r32;
	not.b32 	%r34, %r33;
	add.s32 	%r10, %r41, %r34;
	sub.s32 	%r35, %r32, %r33;
	and.b32  	%r11, %r10, 15;
	setp.lt.u32 	%p4, %r35, 15;
	@%p4 bra 	$L__BB3_9;
	and.b32  	%r36, %r10, -16;
	neg.s32 	%r40, %r36;
$L__BB3_7:
	.pragma "nounroll";
	add.s32 	%r37, %r41, -1;
	mul.wide.s32 	%rd8, %r37, 4;
	add.s64 	%rd9, %rd1, %rd8;
	st.global.u32 	[%rd9], %r9;
	st.global.u32 	[%rd9+-4], %r9;
	st.global.u32 	[%rd9+-8], %r9;
	st.global.u32 	[%rd9+-12], %r9;
	st.global.u32 	[%rd9+-16], %r9;
	st.global.u32 	[%rd9+-20], %r9;
	st.global.u32 	[%rd9+-24], %r9;
	st.global.u32 	[%rd9+-28], %r9;
	st.global.u32 	[%rd9+-32], %r9;
	st.global.u32 	[%rd9+-36], %r9;
	st.global.u32 	[%rd9+-40], %r9;
	st.global.u32 	[%rd9+-44], %r9;
	st.global.u32 	[%rd9+-48], %r9;
	st.global.u32 	[%rd9+-52], %r9;
	st.global.u32 	[%rd9+-56], %r9;
	st.global.u32 	[%rd9+-60], %r9;
	add.s32 	%r41, %r41, -16;
	add.s32 	%r40, %r40, 16;
	setp.ne.s32 	%p5, %r40, 0;
	@%p5 bra 	$L__BB3_7;
	add.s32 	%r43, %r41, -1;
$L__BB3_9:
	setp.eq.s32 	%p6, %r11, 0;
	@%p6 bra 	$L__BB3_19;
	and.b32  	%r19, %r10, 7;
	setp.lt.u32 	%p7, %r11, 8;
	@%p7 bra 	$L__BB3_12;
	mul.wide.s32 	%rd10, %r43, 4;
	add.s64 	%rd11, %rd1, %rd10;
	st.global.u32 	[%rd11], %r9;
	st.global.u32 	[%rd11+-4], %r9;
	st.global.u32 	[%rd11+-8], %r9;
	st.global.u32 	[%rd11+-12], %r9;
	st.global.u32 	[%rd11+-16], %r9;
	st.global.u32 	[%rd11+-20], %r9;
	st.global.u32 	[%rd11+-24], %r9;
	st.global.u32 	[%rd11+-28], %r9;
	add.s32 	%r43, %r43, -8;
$L__BB3_12:
	setp.eq.s32 	%p8, %r19, 0;
	@%p8 bra 	$L__BB3_19;
	and.b32  	%r22, %r10, 3;
	setp.lt.u32 	%p9, %r19, 4;
	@%p9 bra 	$L__BB3_15;
	mul.wide.s32 	%rd12, %r43, 4;
	add.s64 	%rd13, %rd1, %rd12;
	st.global.u32 	[%rd13], %r9;
	st.global.u32 	[%rd13+-4], %r9;
	st.global.u32 	[%rd13+-8], %r9;
	st.global.u32 	[%rd13+-12], %r9;
	add.s32 	%r43, %r43, -4;
$L__BB3_15:
	setp.eq.s32 	%p10, %r22, 0;
	@%p10 bra 	$L__BB3_19;
	mul.wide.s32 	%rd14, %r43, 4;
	add.s64 	%rd4, %rd1, %rd14;
	st.global.u32 	[%rd4], %r9;
	setp.eq.s32 	%p11, %r22, 1;
	@%p11 bra 	$L__BB3_19;
	st.global.u32 	[%rd4+-4], %r9;
	setp.eq.s32 	%p12, %r22, 2;
	@%p12 bra 	$L__BB3_19;
	st.global.u32 	[%rd4+-8], %r9;
$L__BB3_19:
	add.s32 	%r38, %r38, %r3;
	setp.lt.u32 	%p13, %r38, %r26;
	@%p13 bra 	$L__BB3_2;
$L__BB3_20:
	ret;

}


// ===== COMPILED SASS (sm_100) =====

	.target	sm_100

	.elftype	@"ET_EXEC"


//--------------------- .note.nv.tkinfo           --------------------------
	.section	.note.nv.tkinfo,"",@"SHT_NOTE"
	.sectionflags	@"SHF_NOTE_NV_TKINFO"
	.tkinfo
        /*0018*/ 	.word	0x00000002
        /*0030*/ 	.string	""
        /*0030*/ 	.string	"ptxas"
        /*0030*/ 	.string	"Cuda compilation tools, release 13.0, V13.0.88"
        /*0030*/ 	.string	"Build cuda_13.0.r13.0/compiler.36424714_0"
        /*0030*/ 	.string	"-arch sm_100 -m 64 "



//--------------------- .note.nv.cuinfo           --------------------------
	.section	.note.nv.cuinfo,"",@"SHT_NOTE"
	.sectionflags	@"SHF_NOTE_NV_CUINFO"
        /*0018*/ 	.short	0x0002
        /*001a*/ 	.short	0x0064
        /*001c*/ 	.short	0x0082
	.zero		2


//--------------------- .nv.info                  --------------------------
	.section	.nv.info,"",@"SHT_CUDA_INFO"
	.align	4


	//----- nvinfo : EIATTR_REGCOUNT
	.align		4
        /*0000*/ 	.byte	0x04, 0x2f
        /*0002*/ 	.short	(.L_1 - .L_0)
	.align		4
.L_0:
        /*0004*/ 	.word	index@(_Z9histogramPjPKij)
        /*0008*/ 	.word	0x00000010


	//----- nvinfo : EIATTR_FRAME_SIZE
	.align		4
.L_1:
        /*000c*/ 	.byte	0x04, 0x11
        /*000e*/ 	.short	(.L_3 - .L_2)
	.align		4
.L_2:
        /*0010*/ 	.word	index@(_Z9histogramPjPKij)
        /*0014*/ 	.word	0x00000000


	//----- nvinfo : EIATTR_REGCOUNT
	.align		4
.L_3:
        /*0018*/ 	.byte	0x04, 0x2f
        /*001a*/ 	.short	(.L_5 - .L_4)
	.align		4
.L_4:
        /*001c*/ 	.word	index@(_Z11scan_devicePjS_j)
        /*0020*/ 	.word	0x00000020


	//----- nvinfo : EIATTR_FRAME_SIZE
	.align		4
.L_5:
        /*0024*/ 	.byte	0x04, 0x11
        /*0026*/ 	.short	(.L_7 - .L_6)
	.align		4
.L_6:
        /*0028*/ 	.word	index@(_Z11scan_devicePjS_j)
        /*002c*/ 	.word	0x00000000


	//----- nvinfo : EIATTR_REGCOUNT
	.align		4
.L_7:
        /*0030*/ 	.byte	0x04, 0x2f
        /*0032*/ 	.short	(.L_9 - .L_8)
	.align		4
.L_8:
        /*0034*/ 	.word	index@(_Z3addPjS_j)
        /*0038*/ 	.word	0x0000000a


	//----- nvinfo : EIATTR_FRAME_SIZE
	.align		4
.L_9:
        /*003c*/ 	.byte	0x04, 0x11
        /*003e*/ 	.short	(.L_11 - .L_10)
	.align		4
.L_10:
        /*0040*/ 	.word	index@(_Z3addPjS_j)
        /*0044*/ 	.word	0x00000000


	//----- nvinfo : EIATTR_REGCOUNT
	.align		4
.L_11:
        /*0048*/ 	.byte	0x04, 0x2f
        /*004a*/ 	.short	(.L_13 - .L_12)
	.align		4
.L_12:
        /*004c*/ 	.word	index@(_Z9last_stepPiPKjj)
        /*0050*/ 	.word	0x0000000d


	//----- nvinfo : EIATTR_FRAME_SIZE
	.align		4
.L_13:
        /*0054*/ 	.byte	0x04, 0x11
        /*0056*/ 	.short	(.L_15 - .L_14)
	.align		4
.L_14:
        /*0058*/ 	.word	index@(_Z9last_stepPiPKjj)
        /*005c*/ 	.word	0x00000000


	//----- nvinfo : EIATTR_MIN_STACK_SIZE
	.align		4
.L_15:
        /*0060*/ 	.byte	0x04, 0x12
        /*0062*/ 	.short	(.L_17 - .L_16)
	.align		4
.L_16:
        /*0064*/ 	.word	index@(_Z9last_stepPiPKjj)
        /*0068*/ 	.word	0x00000000


	//----- nvinfo : EIATTR_MIN_STACK_SIZE
	.align		4
.L_17:
        /*006c*/ 	.byte	0x04, 0x12
        /*006e*/ 	.short	(.L_19 - .L_18)
	.align		4
.L_18:
        /*0070*/ 	.word	index@(_Z3addPjS_j)
        /*0074*/ 	.word	0x00000000


	//----- nvinfo : EIATTR_MIN_STACK_SIZE
	.align		4
.L_19:
        /*0078*/ 	.byte	0x04, 0x12
        /*007a*/ 	.short	(.L_21 - .L_20)
	.align		4
.L_20:
        /*007c*/ 	.word	index@(_Z11scan_devicePjS_j)
        /*0080*/ 	.word	0x00000000


	//----- nvinfo : EIATTR_MIN_STACK_SIZE
	.align		4
.L_21:
        /*0084*/ 	.byte	0x04, 0x12
        /*0086*/ 	.short	(.L_23 - .L_22)
	.align		4
.L_22:
        /*0088*/ 	.word	index@(_Z9histogramPjPKij)
        /*008c*/ 	.word	0x00000000
.L_23:


//--------------------- .nv.compat                --------------------------
	.section	.nv.compat,"",@"SHT_CUDA_COMPAT_INFO"
	.align	4
        /*0000*/ 	.byte	0x02, 0x09, 0x00, 0x00, 0x02, 0x02, 0x01, 0x00, 0x02, 0x05, 0x05, 0x00, 0x03, 0x07, 0x01, 0x01
        /*0010*/ 	.byte	0x02, 0x03, 0x00, 0x00, 0x02, 0x06, 0x01, 0x00, 0x04, 0x0b, 0x08, 0x00, 0x09, 0x00, 0x00, 0x00
        /*0020*/ 	.byte	0x00, 0x00, 0x00, 0x00


//--------------------- .nv.info._Z9last_stepPiPKjj --------------------------
	.section	.nv.info._Z9last_stepPiPKjj,"",@"SHT_CUDA_INFO"
	.sectionflags	@""
	.align	4


	//----- nvinfo : EIATTR_CUDA_API_VERSION
	.align		4
        /*0000*/ 	.byte	0x04, 0x37
        /*0002*/ 	.short	(.L_25 - .L_24)
.L_24:
        /*0004*/ 	.word	0x00000082


	//----- nvinfo : EIATTR_KPARAM_INFO
	.align		4
.L_25:
        /*0008*/ 	.byte	0x04, 0x17
        /*000a*/ 	.short	(.L_27 - .L_26)
.L_26:
        /*000c*/ 	.word	0x00000000
        /*0010*/ 	.short	0x0002
        /*0012*/ 	.short	0x0010
        /*0014*/ 	.byte	0x00, 0xf0, 0x11, 0x00


	//----- nvinfo : EIATTR_KPARAM_INFO
	.align		4
.L_27:
        /*0018*/ 	.byte	0x04, 0x17
        /*001a*/ 	.short	(.L_29 - .L_28)
.L_28:
        /*001c*/ 	.word	0x00000000
        /*0020*/ 	.short	0x0001
        /*0022*/ 	.short	0x0008
        /*0024*/ 	.byte	0x00, 0xf5, 0x21, 0x00


	//----- nvinfo : EIATTR_KPARAM_INFO
	.align		4
.L_29:
        /*0028*/ 	.byte	0x04, 0x17
        /*002a*/ 	.short	(.L_31 - .L_30)
.L_30:
        /*002c*/ 	.word	0x00000000
        /*0030*/ 	.short	0x0000
        /*0032*/ 	.short	0x0000
        /*0034*/ 	.byte	0x00, 0xf5, 0x21, 0x00


	//----- nvinfo : EIATTR_SPARSE_MMA_MASK
	.align		4
.L_31:
        /*0038*/ 	.byte	0x03, 0x50
        /*003a*/ 	.short	0x0000


	//----- nvinfo : EIATTR_MAXREG_COUNT
	.align		4
        /*003c*/ 	.byte	0x03, 0x1b
        /*003e*/ 	.short	0x00ff


	//----- nvinfo : EIATTR_MERCURY_ISA_VERSION
	.align		4
        /*0040*/ 	.byte	0x03, 0x5f
        /*0042*/ 	.short	0x0101


	//----- nvinfo : EIATTR_VRC_CTA_INIT_COUNT
	.align		4
        /*0044*/ 	.byte	0x02, 0x4a
	.zero		1
	.zero		1


	//----- nvinfo : EIATTR_EXIT_INSTR_OFFSETS
	.align		4
        /*0048*/ 	.byte	0x04, 0x1c
        /*004a*/ 	.short	(.L_33 - .L_32)


	//   ....[0]....
.L_32:
        /*004c*/ 	.word	0x00000070


	//   ....[1]....
        /*0050*/ 	.word	0x00000690


	//----- nvinfo : EIATTR_CRS_STACK_SIZE
	.align		4
.L_33:
        /*0054*/ 	.byte	0x04, 0x1e
        /*0056*/ 	.short	(.L_35 - .L_34)
.L_34:
        /*0058*/ 	.word	0x00000000


	//----- nvinfo : EIATTR_CBANK_PARAM_SIZE
	.align		4
.L_35:
        /*005c*/ 	.byte	0x03, 0x19
        /*005e*/ 	.short	0x0014


	//----- nvinfo : EIATTR_PARAM_CBANK
	.align		4
        /*0060*/ 	.byte	0x04, 0x0a
        /*0062*/ 	.short	(.L_37 - .L_36)
	.align		4
.L_36:
        /*0064*/ 	.word	index@(.nv.constant0._Z9last_stepPiPKjj)
        /*0068*/ 	.short	0x0380
        /*006a*/ 	.short	0x0014


	//----- nvinfo : EIATTR_SW_WAR
	.align		4
.L_37:
        /*006c*/ 	.byte	0x04, 0x36
        /*006e*/ 	.short	(.L_39 - .L_38)
.L_38:
        /*0070*/ 	.word	0x00000008
.L_39:


//--------------------- .nv.info._Z3addPjS_j      --------------------------
	.section	.nv.info._Z3addPjS_j,"",@"SHT_CUDA_INFO"
	.sectionflags	@""
	.align	4


	//----- nvinfo : EIATTR_CUDA_API_VERSION
	.align		4
        /*0000*/ 	.byte	0x04, 0x37
        /*0002*/ 	.short	(.L_41 - .L_40)
.L_40:
        /*0004*/ 	.word	0x00000082


	//----- nvinfo : EIATTR_KPARAM_INFO
	.align		4
.L_41:
        /*0008*/ 	.byte	0x04, 0x17
        /*000a*/ 	.short	(.L_43 - .L_42)
.L_42:
        /*000c*/ 	.word	0x00000000
        /*0010*/ 	.short	0x0002
        /*0012*/ 	.short	0x0010
        /*0014*/ 	.byte	0x00, 0xf0, 0x11, 0x00


	//----- nvinfo : EIATTR_KPARAM_INFO
	.align		4
.L_43:
        /*0018*/ 	.byte	0x04, 0x17
        /*001a*/ 	.short	(.L_45 - .L_44)
.L_44:
        /*001c*/ 	.word	0x00000000
        /*0020*/ 	.short	0x0001
        /*0022*/ 	.short	0x0008
        /*0024*/ 	.byte	0x00, 0xf5, 0x21, 0x00


	//----- nvinfo : EIATTR_KPARAM_INFO
	.align		4
.L_45:
        /*0028*/ 	.byte	0x04, 0x17
        /*002a*/ 	.short	(.L_47 - .L_46)
.L_46:
        /*002c*/ 	.word	0x00000000
        /*0030*/ 	.short	0x0000
        /*0032*/ 	.short	0x0000
        /*0034*/ 	.byte	0x00, 0xf5, 0x21, 0x00


	//----- nvinfo : EIATTR_SPARSE_MMA_MASK
	.align		4
.L_47:
        /*0038*/ 	.byte	0x03, 0x50
        /*003a*/ 	.short	0x0000


	//----- nvinfo : EIATTR_MAXREG_COUNT
	.align		4
        /*003c*/ 	.byte	0x03, 0x1b
        /*003e*/ 	.short	0x00ff


	//----- nvinfo : EIATTR_MERCURY_ISA_VERSION
	.align		4
        /*0040*/ 	.byte	0x03, 0x5f
        /*0042*/ 	.short	0x0101


	//----- nvinfo : EIATTR_VRC_CTA_INIT_COUNT
	.align		4
        /*0044*/ 	.byte	0x02, 0x4a
	.zero		1
	.zero		1


	//----- nvinfo : EIATTR_EXIT_INSTR_OFFSETS
	.align		4
        /*0048*/ 	.byte	0x04, 0x1c
        /*004a*/ 	.short	(.L_49 - .L_48)


	//   ....[0]....
.L_48:
        /*004c*/ 	.word	0x00000060


	//   ....[1]....
        /*0050*/ 	.word	0x00000100


	//----- nvinfo : EIATTR_CBANK_PARAM_SIZE
	.align		4
.L_49:
        /*0054*/ 	.byte	0x03, 0x19
        /*0056*/ 	.short	0x0014


	//----- nvinfo : EIATTR_PARAM_CBANK
	.align		4
        /*0058*/ 	.byte	0x04, 0x0a
        /*005a*/ 	.short	(.L_51 - .L_50)
	.align		4
.L_50:
        /*005c*/ 	.word	index@(.nv.constant0._Z3addPjS_j)
        /*0060*/ 	.short	0x0380
        /*0062*/ 	.short	0x0014


	//----- nvinfo : EIATTR_SW_WAR
	.align		4
.L_51:
        /*0064*/ 	.byte	0x04, 0x36
        /*0066*/ 	.short	(.L_53 - .L_52)
.L_52:
        /*0068*/ 	.word	0x00000008
.L_53:


//--------------------- .nv.info._Z11scan_devicePjS_j --------------------------
	.section	.nv.info._Z11scan_devicePjS_j,"",@"SHT_CUDA_INFO"
	.sectionflags	@""
	.align	4


	//----- nvinfo : EIATTR_CUDA_API_VERSION
	.align		4
        /*0000*/ 	.byte	0x04, 0x37
        /*0002*/ 	.short	(.L_55 - .L_54)
.L_54:
        /*0004*/ 	.word	0x00000082


	//----- nvinfo : EIATTR_KPARAM_INFO
	.align		4
.L_55:
        /*0008*/ 	.byte	0x04, 0x17
        /*000a*/ 	.short	(.L_57 - .L_56)
.L_56:
        /*000c*/ 	.word	0x00000000
        /*0010*/ 	.short	0x0002
        /*0012*/ 	.short	0x0010
        /*0014*/ 	.byte	0x00, 0xf0, 0x11, 0x00


	//----- nvinfo : EIATTR_KPARAM_INFO
	.align		4
.L_57:
        /*0018*/ 	.byte	0x04, 0x17
        /*001a*/ 	.short	(.L_59 - .L_58)
.L_58:
        /*001c*/ 	.word	0x00000000
        /*0020*/ 	.short	0x0001
        /*0022*/ 	.short	0x0008
        /*0024*/ 	.byte	0x00, 0xf5, 0x21, 0x00


	//----- nvinfo : EIATTR_KPARAM_INFO
	.align		4
.L_59:
        /*0028*/ 	.byte	0x04, 0x17
        /*002a*/ 	.short	(.L_61 - .L_60)
.L_60:
        /*002c*/ 	.word	0x00000000
        /*0030*/ 	.short	0x0000
        /*0032*/ 	.short	0x0000
        /*0034*/ 	.byte	0x00, 0xf5, 0x21, 0x00


	//----- nvinfo : EIATTR_SPARSE_MMA_MASK
	.align		4
.L_61:
        /*0038*/ 	.byte	0x03, 0x50
        /*003a*/ 	.short	0x0000


	//----- nvinfo : EIATTR_MAXREG_COUNT
	.align		4
        /*003c*/ 	.byte	0x03, 0x1b
        /*003e*/ 	.short	0x00ff


	//----- nvinfo : EIATTR_NUM_BARRIERS
	.align		4
        /*0040*/ 	.byte	0x02, 0x4c
        /*0042*/ 	.byte	0x01
	.zero		1


	//----- nvinfo : EIATTR_MERCURY_ISA_VERSION
	.align		4
        /*0044*/ 	.byte	0x03, 0x5f
        /*0046*/ 	.short	0x0101


	//----- nvinfo : EIATTR_VRC_CTA_INIT_COUNT
	.align		4
        /*0048*/ 	.byte	0x02, 0x4a
	.zero		1
	.zero		1


	//----- nvinfo : EIATTR_EXIT_INSTR_OFFSETS
	.align		4
        /*004c*/ 	.byte	0x04, 0x1c
        /*004e*/ 	.short	(.L_63 - .L_62)


	//   ....[0]....
.L_62:
        /*0050*/ 	.word	0x00000db0


	//   ....[1]....
        /*0054*/ 	.word	0x00000e30


	//----- nvinfo : EIATTR_CRS_STACK_SIZE
	.align		4
.L_63:
        /*0058*/ 	.byte	0x04, 0x1e
        /*005a*/ 	.short	(.L_65 - .L_64)
.L_64:
        /*005c*/ 	.word	0x00000000


	//----- nvinfo : EIATTR_CBANK_PARAM_SIZE
	.align		4
.L_65:
        /*0060*/ 	.byte	0x03, 0x19
        /*0062*/ 	.short	0x0014


	//----- nvinfo : EIATTR_PARAM_CBANK
	.align		4
        /*0064*/ 	.byte	0x04, 0x0a
        /*0066*/ 	.short	(.L_67 - .L_66)
	.align		4
.L_66:
        /*0068*/ 	.word	index@(.nv.constant0._Z11scan_devicePjS_j)
        /*006c*/ 	.short	0x0380
        /*006e*/ 	.short	0x0014


	//----- nvinfo : EIATTR_SW_WAR
	.align		4
.L_67:
        /*0070*/ 	.byte	0x04, 0x36
        /*0072*/ 	.short	(.L_69 - .L_68)
.L_68:
        /*0074*/ 	.word	0x00000008
.L_69:


//--------------------- .nv.info._Z9histogramPjPKij --------------------------
	.section	.nv.info._Z9histogramPjPKij,"",@"SHT_CUDA_INFO"
	.sectionflags	@""
	.align	4


	//----- nvinfo : EIATTR_CUDA_API_VERSION
	.align		4
        /*0000*/ 	.byte	0x04, 0x37
        /*0002*/ 	.short	(.L_71 - .L_70)
.L_70:
        /*0004*/ 	.word	0x00000082


	//----- nvinfo : EIATTR_KPARAM_INFO
	.align		4
.L_71:
        /*0008*/ 	.byte	0x04, 0x17
        /*000a*/ 	.short	(.L_73 - .L_72)
.L_72:
        /*000c*/ 	.word	0x00000000
        /*0010*/ 	.short	0x0002
        /*0012*/ 	.short	0x0010
        /*0014*/ 	.byte	0x00, 0xf0, 0x11, 0x00


	//----- nvinfo : EIATTR_KPARAM_INFO
	.align		4
.L_73:
        /*0018*/ 	.byte	0x04, 0x17
        /*001a*/ 	.short	(.L_75 - .L_74)
.L_74:
        /*001c*/ 	.word	0x00000000
        /*0020*/ 	.short	0x0001
        /*0022*/ 	.short	0x0008
        /*0024*/ 	.byte	0x00, 0xf5, 0x21, 0x00


	//----- nvinfo : EIATTR_KPARAM_INFO
	.align		4
.L_75:
        /*0028*/ 	.byte	0x04, 0x17
        /*002a*/ 	.short	(.L_77 - .L_76)
.L_76:
        /*002c*/ 	.word	0x00000000
        /*0030*/ 	.short	0x0000
        /*0032*/ 	.short	0x0000
        /*0034*/ 	.byte	0x00, 0xf5, 0x21, 0x00


	//----- nvinfo : EIATTR_SPARSE_MMA_MASK
	.align		4
.L_77:
        /*0038*/ 	.byte	0x03, 0x50
        /*003a*/ 	.short	0x0000


	//----- nvinfo : EIATTR_MAXREG_COUNT
	.align		4
        /*003c*/ 	.byte	0x03, 0x1b
        /*003e*/ 	.short	0x00ff


	//----- nvinfo : EIATTR_MERCURY_ISA_VERSION
	.align		4
        /*0040*/ 	.byte	0x03, 0x5f
        /*0042*/ 	.short	0x0101


	//----- nvinfo : EIATTR_VRC_CTA_INIT_COUNT
	.align		4
        /*0044*/ 	.byte	0x02, 0x4a
	.zero		1
	.zero		1


	//----- nvinfo : EIATTR_EXIT_INSTR_OFFSETS
	.align		4
        /*0048*/ 	.byte	0x04, 0x1c
        /*004a*/ 	.short	(.L_79 - .L_78)


	//   ....[0]....
.L_78:
        /*004c*/ 	.word	0x00000070


	//   ....[1]....
        /*0050*/ 	.word	0x00000150


	//----- nvinfo : EIATTR_CRS_STACK_SIZE
	.align		4
.L_79:
        /*0054*/ 	.byte	0x04, 0x1e
        /*0056*/ 	.short	(.L_81 - .L_80)
.L_80:
        /*0058*/ 	.word	0x00000000


	//----- nvinfo : EIATTR_CBANK_PARAM_SIZE
	.align		4
.L_81:
        /*005c*/ 	.byte	0x03, 0x19
        /*005e*/ 	.short	0x0014


	//----- nvinfo : EIATTR_PARAM_CBANK
	.align		4
        /*0060*/ 	.byte	0x04, 0x0a
        /*0062*/ 	.short	(.L_83 - .L_82)
	.align		4
.L_82:
        /*0064*/ 	.word	index@(.nv.constant0._Z9histogramPjPKij)
        /*0068*/ 	.short	0x0380
        /*006a*/ 	.short	0x0014


	//----- nvinfo : EIATTR_SW_WAR
	.align		4
.L_83:
        /*006c*/ 	.byte	0x04, 0x36
        /*006e*/ 	.short	(.L_85 - .L_84)
.L_84:
        /*0070*/ 	.word	0x00000008
.L_85:


//--------------------- .nv.callgraph             --------------------------
	.section	.nv.callgraph,"",@"SHT_CUDA_CALLGRAPH"
	.align	4
	.sectionentsize	8
	.align		4
        /*0000*/ 	.word	0x00000000
	.align		4
        /*0004*/ 	.word	0xffffffff
	.align		4
        /*0008*/ 	.word	0x00000000
	.align		4
        /*000c*/ 	.word	0xfffffffe
	.align		4
        /*0010*/ 	.word	0x00000000
	.align		4
        /*0014*/ 	.word	0xfffffffd
	.align		4
        /*0018*/ 	.word	0x00000000
	.align		4
        /*001c*/ 	.word	0xfffffffc


//--------------------- .text._Z9last_stepPiPKjj  --------------------------
	.section	.text._Z9last_stepPiPKjj,"ax",@progbits
	.align	128
        .global         _Z9last_stepPiPKjj
        .type           _Z9last_stepPiPKjj,@function
        .size           _Z9last_stepPiPKjj,(.L_x_16 - _Z9last_stepPiPKjj)
        .other          _Z9last_stepPiPKjj,@"STO_CUDA_ENTRY STV_DEFAULT"
_Z9last_stepPiPKjj:
.text._Z9last_stepPiPKjj:
[----:B------:R-:W-:Y:S01]  /*0000*/  LDC R1, c[0x0][0x37c] ;  /* 0x0000df00ff017b82 */ /* 0x000fe20000000800 */
[----:B------:R-:W0:Y:S01]  /*0010*/  S2R R0, SR_CTAID.X ;  /* 0x0000000000007919 */ /* 0x000e220000002500 */
[----:B------:R-:W0:Y:S01]  /*0020*/  LDCU UR4, c[0x0][0x360] ;  /* 0x00006c00ff0477ac */ /* 0x000e220008000800 */
[----:B------:R-:W0:Y:S01]  /*0030*/  S2R R3, SR_TID.X ;  /* 0x0000000000037919 */ /* 0x000e220000002100 */
[----:B------:R-:W1:Y:S01]  /*0040*/  LDCU UR5, c[0x0][0x390] ;  /* 0x00007200ff0577ac */ /* 0x000e620008000800 */
[----:B0-----:R-:W-:-:S05]  /*0050*/  IMAD R0, R0, UR4, R3 ;  /* 0x0000000400007c24 */ /* 0x001fca000f8e0203 */
[----:B-1----:R-:W-:-:S13]  /*0060*/  ISETP.GE.U32.AND P0, PT, R0, UR5, PT ;  /* 0x0000000500007c0c */ /* 0x002fda000bf06070 */
[----:B------:R-:W-:Y:S05]  /*0070*/  @P0 EXIT ;  /* 0x000000000000094d */ /* 0x000fea0003800000 */
[----:B------:R-:W0:Y:S01]  /*0080*/  LDCU UR5, c[0x0][0x370] ;  /* 0x00006e00ff0577ac */ /* 0x000e220008000800 */
[----:B------:R-:W1:Y:S01]  /*0090*/  LDCU.64 UR6, c[0x0][0x358] ;  /* 0x00006b00ff0677ac */ /* 0x000e620008000a00 */
[----:B0-----:R-:W-:-:S12]  /*00a0*/  UIMAD UR4, UR4, UR5, URZ ;  /* 0x00000005040472a4 */ /* 0x001fd8000f8e02ff */
.L_x_8:
[----:B01234-:R-:W0:Y:S01]  /*00b0*/  LDC.64 R2, c[0x0][0x388] ;  /* 0x0000e200ff027b82 */ /* 0x01fe220000000a00 */
[C---:B------:R-:W-:Y:S01]  /*00c0*/  ISETP.NE.AND P0, PT, R0.reuse, RZ, PT ;  /* 0x000000ff0000720c */ /* 0x040fe20003f05270 */
[----:B------:R-:W-:Y:S02]  /*00d0*/  IMAD.MOV.U32 R4, RZ, RZ, RZ ;  /* 0x000000ffff047224 */ /* 0x000fe400078e00ff */
[----:B0-----:R-:W-:-:S05]  /*00e0*/  IMAD.WIDE R2, R0, 0x4, R2 ;  /* 0x0000000400027825 */ /* 0x001fca00078e0202 */
[----:B-1----:R-:W2:Y:S05]  /*00f0*/  LDG.E R5, desc[UR6][R2.64] ;  /* 0x0000000602057981 */ /* 0x002eaa000c1e1900 */
[----:B------:R-:W3:Y:S01]  /*0100*/  @P0 LDG.E R4, desc[UR6][R2.64+-0x4] ;  /* 0xfffffc0602040981 */ /* 0x000ee2000c1e1900 */
[----:B------:R-:W-:Y:S01]  /*0110*/  BSSY.RECONVERGENT B0, `(.L_x_0) ;  /* 0x0000053000007945 */ /* 0x000fe20003800200 */
[----:B--2---:R-:W-:-:S05]  /*0120*/  VIADD R7, R5, 0xffffffff ;  /* 0xffffffff05077836 */ /* 0x004fca0000000000 */
[----:B---3--:R-:W-:-:S13]  /*0130*/  ISETP.GE.AND P0, PT, R7, R4, PT ;  /* 0x000000040700720c */ /* 0x008fda0003f06270 */
[----:B------:R-:W-:Y:S05]  /*0140*/  @!P0 BRA `(.L_x_1) ;  /* 0x00000004003c8947 */ /* 0x000fea0003800000 */
[----:B------:R-:W-:Y:S01]  /*0150*/  IMAD.MOV.U32 R6, RZ, RZ, R5 ;  /* 0x000000ffff067224 */ /* 0x000fe200078e0005 */
[----:B------:R-:W-:Y:S01]  /*0160*/  BSSY.RECONVERGENT B1, `(.L_x_2) ;  /* 0x0000026000017945 */ /* 0x000fe20003800200 */
[----:B------:R-:W-:Y:S02]  /*0170*/  VIADD R9, R0, 0xffffffff ;  /* 0xffffffff00097836 */ /* 0x000fe40000000000 */
[----:B------:R-:W-:-:S05]  /*0180*/  VIADD R3, R6, 0xfffffffe ;  /* 0xfffffffe06037836 */ /* 0x000fca0000000000 */
[----:B------:R-:W-:-:S05]  /*0190*/  VIADDMNMX R4, R4, 0xffffffff, R3, PT ;  /* 0xffffffff04047846 */ /* 0x000fca0003800103 */
[----:B------:R-:W-:Y:S01]  /*01a0*/  IMAD.IADD R2, R3, 0x1, -R4 ;  /* 0x0000000103027824 */ /* 0x000fe200078e0a04 */
[----:B------:R-:W-:-:S04]  /*01b0*/  LOP3.LUT R3, RZ, R4, RZ, 0x33, !PT ;  /* 0x00000004ff037212 */ /* 0x000fc800078e33ff */
[----:B------:R-:W-:Y:S01]  /*01c0*/  ISETP.GE.U32.AND P0, PT, R2, 0xf, PT ;  /* 0x0000000f0200780c */ /* 0x000fe20003f06070 */
[----:B------:R-:W-:-:S05]  /*01d0*/  IMAD.IADD R8, R6, 0x1, R3 ;  /* 0x0000000106087824 */ /* 0x000fca00078e0203 */
[----:B------:R-:W-:-:S07]  /*01e0*/  LOP3.LUT R10, R8, 0xf, RZ, 0xc0, !PT ;  /* 0x0000000f080a7812 */ /* 0x000fce00078ec0ff */
[----:B------:R-:W-:Y:S05]  /*01f0*/  @!P0 BRA `(.L_x_3) ;  /* 0x0000000000708947 */ /* 0x000fea0003800000 */
[----:B------:R-:W0:Y:S01]  /*0200*/  LDC.64 R4, c[0x0][0x380] ;  /* 0x0000e000ff047b82 */ /* 0x000e220000000a00 */
[----:B------:R-:W-:Y:S01]  /*0210*/  LOP3.LUT R2, R8, 0xfffffff0, RZ, 0xc0, !PT ;  /* 0xfffffff008027812 */ /* 0x000fe200078ec0ff */
[----:B------:R-:W-:Y:S03]  /*0220*/  BSSY.RECONVERGENT B2, `(.L_x_4) ;  /* 0x0000018000027945 */ /* 0x000fe60003800200 */
[----:B------:R-:W-:-:S07]  /*0230*/  IADD3 R7, PT, PT, -R2, RZ, RZ ;  /* 0x000000ff02077210 */ /* 0x000fce0007ffe1ff */
.L_x_5:
[----:B-1----:R-:W-:Y:S02]  /*0240*/  VIADD R3, R6, 0xffffffff ;  /* 0xffffffff06037836 */ /* 0x002fe40000000000 */
[----:B------:R-:W-:Y:S02]  /*0250*/  VIADD R7, R7, 0x10 ;  /* 0x0000001007077836 */ /* 0x000fe40000000000 */
[----:B0-----:R-:W-:-:S03]  /*0260*/  IMAD.WIDE R2, R3, 0x4, R4 ;  /* 0x0000000403027825 */ /* 0x001fc600078e0204 */
[----:B------:R-:W-:Y:S01]  /*0270*/  ISETP.NE.AND P0, PT, R7, RZ, PT ;  /* 0x000000ff0700720c */ /* 0x000fe20003f05270 */
[----:B------:R-:W-:Y:S01]  /*0280*/  VIADD R6, R6, 0xfffffff0 ;  /* 0xfffffff006067836 */ /* 0x000fe20000000000 */
[----:B------:R1:W-:Y:S04]  /*0290*/  STG.E desc[UR6][R2.64], R9 ;  /* 0x0000000902007986 */ /* 0x0003e8000c101906 */
        /* <DEDUP_REMOVED lines=14> */
[----:B------:R1:W-:Y:S01]  /*0380*/  STG.E desc[UR6][R2.64+-0x3c], R9 ;  /* 0xffffc40902007986 */ /* 0x0003e2000c101906 */
[----:B------:R-:W-:Y:S05]  /*0390*/  @P0 BRA `(.L_x_5) ;  /* 0xfffffffc00a80947 */ /* 0x000fea000383ffff */
[----:B------:R-:W-:Y:S05]  /*03a0*/  BSYNC.RECONVERGENT B2 ;  /* 0x0000000000027941 */ /* 0x000fea0003800200 */
.L_x_4:
[----:B------:R-:W-:-:S07]  /*03b0*/  VIADD R7, R6, 0xffffffff ;  /* 0xffffffff06077836 */ /* 0x000fce0000000000 */
.L_x_3:
[----:B------:R-:W-:Y:S05]  /*03c0*/  BSYNC.RECONVERGENT B1 ;  /* 0x0000000000017941 */ /* 0x000fea0003800200 */
.L_x_2:
[----:B------:R-:W-:-:S13]  /*03d0*/  ISETP.NE.AND P0, PT, R10, RZ, PT ;  /* 0x000000ff0a00720c */ /* 0x000fda0003f05270 */
[----:B------:R-:W-:Y:S05]  /*03e0*/  @!P0 BRA `(.L_x_1) ;  /* 0x0000000000948947 */ /* 0x000fea0003800000 */
[----:B------:R-:W-:Y:S01]  /*03f0*/  ISETP.GE.U32.AND P0, PT, R10, 0x8, PT ;  /* 0x000000080a00780c */ /* 0x000fe20003f06070 */
[----:B------:R-:W-:Y:S01]  /*0400*/  BSSY.RECONVERGENT B1, `(.L_x_6) ;  /* 0x000000f000017945 */ /* 0x000fe20003800200 */
[----:B------:R-:W-:-:S04]  /*0410*/  LOP3.LUT R4, R8, 0x7, RZ, 0xc0, !PT ;  /* 0x0000000708047812 */ /* 0x000fc800078ec0ff */
[----:B------:R-:W-:-:S07]  /*0420*/  ISETP.NE.AND P1, PT, R4, RZ, PT ;  /* 0x000000ff0400720c */ /* 0x000fce0003f25270 */
[----:B------:R-:W-:Y:S06]  /*0430*/  @!P0 BRA `(.L_x_7) ;  /* 0x00000000002c8947 */ /* 0x000fec0003800000 */
[----:B-1----:R-:W0:Y:S02]  /*0440*/  LDC.64 R2, c[0x0][0x380] ;  /* 0x0000e000ff027b82 */ /* 0x002e240000000a00 */
[C---:B0-----:R-:W-:Y:S01]  /*0450*/  IMAD.WIDE R2, R7.reuse, 0x4, R2 ;  /* 0x0000000407027825 */ /* 0x041fe200078e0202 */
[----:B------:R-:W-:-:S04]  /*0460*/  IADD3 R7, PT, PT, R7, -0x8, RZ ;  /* 0xfffffff807077810 */ /* 0x000fc80007ffe0ff */
[----:B------:R0:W-:Y:S04]  /*0470*/  STG.E desc[UR6][R2.64], R9 ;  /* 0x0000000902007986 */ /* 0x0001e8000c101906 */
[----:B------:R0:W-:Y:S04]  /*0480*/  STG.E desc[UR6][R2.64+-0x4], R9 ;  /* 0xfffffc0902007986 */ /* 0x0001e8000c101906 */
[----:B------:R0:W-:Y:S04]  /*0490*/  STG.E desc[UR6][R2.64+-0x8], R9 ;  /* 0xfffff80902007986 */ /* 0x0001e8000c101906 */
[----:B------:R0:W-:Y:S04]  /*04a0*/  STG.E desc[UR6][R2.64+-0xc], R9 ;  /* 0xfffff40902007986 */ /* 0x0001e8000c101906 */
[----:B------:R0:W-:Y:S04]  /*04b0*/  STG.E desc[UR6][R2.64+-0x10], R9 ;  /* 0xfffff00902007986 */ /* 0x0001e8000c101906 */
[----:B------:R0:W-:Y:S04]  /*04c0*/  STG.E desc[UR6][R2.64+-0x14], R9 ;  /* 0xffffec0902007986 */ /* 0x0001e8000c101906 */
[----:B------:R0:W-:Y:S04]  /*04d0*/  STG.E desc[UR6][R2.64+-0x18], R9 ;  /* 0xffffe80902007986 */ /* 0x0001e8000c101906 */
[----:B------:R0:W-:Y:S02]  /*04e0*/  STG.E desc[UR6][R2.64+-0x1c], R9 ;  /* 0xffffe40902007986 */ /* 0x0001e4000c101906 */
.L_x_7:
[----:B------:R-:W-:Y:S05]  /*04f0*/  BSYNC.RECONVERGENT B1 ;  /* 0x0000000000017941 */ /* 0x000fea0003800200 */
.L_x_6:
[----:B------:R-:W-:Y:S05]  /*0500*/  @!P1 BRA `(.L_x_1) ;  /* 0x00000000004c9947 */ /* 0x000fea0003800000 */
[----:B------:R-:W-:Y:S02]  /*0510*/  ISETP.GE.U32.AND P0, PT, R4, 0x4, PT ;  /* 0x000000040400780c */ /* 0x000fe40003f06070 */
[----:B------:R-:W-:-:S04]  /*0520*/  LOP3.LUT R8, R8, 0x3, RZ, 0xc0, !PT ;  /* 0x0000000308087812 */ /* 0x000fc800078ec0ff */
[----:B------:R-:W-:-:S07]  /*0530*/  ISETP.NE.AND P1, PT, R8, RZ, PT ;  /* 0x000000ff0800720c */ /* 0x000fce0003f25270 */
[----:B01----:R-:W0:Y:S02]  /*0540*/  @P0 LDC.64 R2, c[0x0][0x380] ;  /* 0x0000e000ff020b82 */ /* 0x003e240000000a00 */
[----:B0-----:R-:W-:-:S04]  /*0550*/  @P0 IMAD.WIDE R2, R7, 0x4, R2 ;  /* 0x0000000407020825 */ /* 0x001fc800078e0202 */
[----:B------:R-:W-:Y:S01]  /*0560*/  @P0 VIADD R7, R7, 0xfffffffc ;  /* 0xfffffffc07070836 */ /* 0x000fe20000000000 */
[----:B------:R2:W-:Y:S04]  /*0570*/  @P0 STG.E desc[UR6][R2.64], R9 ;  /* 0x0000000902000986 */ /* 0x0005e8000c101906 */
[----:B------:R2:W-:Y:S04]  /*0580*/  @P0 STG.E desc[UR6][R2.64+-0x4], R9 ;  /* 0xfffffc0902000986 */ /* 0x0005e8000c101906 */
[----:B------:R2:W-:Y:S04]  /*0590*/  @P0 STG.E desc[UR6][R2.64+-0x8], R9 ;  /* 0xfffff80902000986 */ /* 0x0005e8000c101906 */
[----:B------:R2:W-:Y:S01]  /*05a0*/  @P0 STG.E desc[UR6][R2.64+-0xc], R9 ;  /* 0xfffff40902000986 */ /* 0x0005e2000c101906 */
[----:B------:R-:W-:Y:S05]  /*05b0*/  @!P1 BRA `(.L_x_1) ;  /* 0x0000000000209947 */ /* 0x000fea0003800000 */
[----:B--2---:R-:W0:Y:S01]  /*05c0*/  LDC.64 R2, c[0x0][0x380] ;  /* 0x0000e000ff027b82 */ /* 0x004e220000000a00 */
[----:B------:R-:W-:Y:S01]  /*05d0*/  ISETP.NE.AND P0, PT, R8, 0x1, PT ;  /* 0x000000010800780c */ /* 0x000fe20003f05270 */
[----:B0-----:R-:W-:-:S05]  /*05e0*/  IMAD.WIDE R2, R7, 0x4, R2 ;  /* 0x0000000407027825 */ /* 0x001fca00078e0202 */
[----:B------:R3:W-:Y:S07]  /*05f0*/  STG.E desc[UR6][R2.64], R9 ;  /* 0x0000000902007986 */ /* 0x0007ee000c101906 */
[----:B------:R-:W-:Y:S05]  /*0600*/  @!P0 BRA `(.L_x_1) ;  /* 0x00000000000c8947 */ /* 0x000fea0003800000 */
[----:B------:R-:W-:Y:S01]  /*0610*/  ISETP.NE.AND P0, PT, R8, 0x2, PT ;  /* 0x000000020800780c */ /* 0x000fe20003f05270 */
[----:B------:R4:W-:-:S12]  /*0620*/  STG.E desc[UR6][R2.64+-0x4], R9 ;  /* 0xfffffc0902007986 */ /* 0x0009d8000c101906 */
[----:B------:R4:W-:Y:S02]  /*0630*/  @P0 STG.E desc[UR6][R2.64+-0x8], R9 ;  /* 0xfffff80902000986 */ /* 0x0009e4000c101906 */
.L_x_1:
[----:B------:R-:W-:Y:S05]  /*0640*/  BSYNC.RECONVERGENT B0 ;  /* 0x0000000000007941 */ /* 0x000fea0003800200 */
.L_x_0:
[----:B------:R-:W5:Y:S01]  /*0650*/  LDCU UR5, c[0x0][0x390] ;  /* 0x00007200ff0577ac */ /* 0x000f620008000800 */
[----:B------:R-:W-:-:S05]  /*0660*/  VIADD R0, R0, UR4 ;  /* 0x0000000400007c36 */ /* 0x000fca0008000000 */
[----:B-----5:R-:W-:-:S13]  /*0670*/  ISETP.GE.U32.AND P0, PT, R0, UR5, PT ;  /* 0x0000000500007c0c */ /* 0x020fda000bf06070 */
[----:B------:R-:W-:Y:S05]  /*0680*/  @!P0 BRA `(.L_x_8) ;  /* 0xfffffff800888947 */ /* 0x000fea000383ffff */
[----:B------:R-:W-:Y:S05]  /*0690*/  EXIT ;  /* 0x000000000000794d */ /* 0x000fea0003800000 */
.L_x_9:
[----:B------:R-:W-:-:S00]  /*06a0*/  BRA `(.L_x_9) ;  /* 0xfffffffc00fc7947 */ /* 0x000fc0000383ffff */
[----:B------:R-:W-:-:S00]  /*06b0*/  NOP ;  /* 0x0000000000007918 */ /* 0x000fc00000000000 */
        /* <DEDUP_REMOVED lines=12> */
.L_x_16:


//--------------------- .text._Z3addPjS_j         --------------------------
	.section	.text._Z3addPjS_j,"ax",@progbits
	.align	128
        .global         _Z3addPjS_j
        .type           _Z3addPjS_j,@function
        .size           _Z3addPjS_j,(.L_x_17 - _Z3addPjS_j)
        .other          _Z3addPjS_j,@"STO_CUDA_ENTRY STV_DEFAULT"
_Z3addPjS_j:
.text._Z3addPjS_j:
[----:B------:R-:W-:Y:S01]  /*0000*/  LDC R1, c[0x0][0x37c] ;  /* 0x0000df00ff017b82 */ /* 0x000fe20000000800 */
[----:B------:R-:W0:Y:S01]  /*0010*/  S2R R7, SR_TID.X ;  /* 0x0000000000077919 */ /* 0x000e220000002100 */
[----:B------:R-:W1:Y:S01]  /*0020*/  LDCU UR4, c[0x0][0x390] ;  /* 0x00007200ff0477ac */ /* 0x000e620008000800 */
[----:B------:R-:W0:Y:S02]  /*0030*/  S2R R0, SR_CTAID.X ;  /* 0x0000000000007919 */ /* 0x000e240000002500 */
[----:B0-----:R-:W-:-:S04]  /*0040*/  LEA R7, R0, R7, 0x9 ;  /* 0x0000000700077211 */ /* 0x001fc800078e48ff */
[----:B-1----:R-:W-:-:S13]  /*0050*/  ISETP.GE.U32.AND P0, PT, R7, UR4, PT ;  /* 0x0000000407007c0c */ /* 0x002fda000bf06070 */
[----:B------:R-:W-:Y:S05]  /*0060*/  @P0 EXIT ;  /* 0x000000000000094d */ /* 0x000fea0003800000 */
[----:B------:R-:W0:Y:S01]  /*0070*/  LDC.64 R2, c[0x0][0x388] ;  /* 0x0000e200ff027b82 */ /* 0x000e220000000a00 */
[----:B------:R-:W1:Y:S07]  /*0080*/  LDCU.64 UR4, c[0x0][0x358] ;  /* 0x00006b00ff0477ac */ /* 0x000e6e0008000a00 */
[----:B------:R-:W2:Y:S01]  /*0090*/  LDC.64 R4, c[0x0][0x380] ;  /* 0x0000e000ff047b82 */ /* 0x000ea20000000a00 */
[----:B0-----:R-:W-:-:S06]  /*00a0*/  IMAD.WIDE.U32 R2, R0, 0x4, R2 ;  /* 0x0000000400027825 */ /* 0x001fcc00078e0002 */
[----:B-1----:R-:W3:Y:S01]  /*00b0*/  LDG.E R2, desc[UR4][R2.64] ;  /* 0x0000000402027981 */ /* 0x002ee2000c1e1900 */
[----:B--2---:R-:W-:-:S05]  /*00c0*/  IMAD.WIDE R4, R7, 0x4, R4 ;  /* 0x0000000407047825 */ /* 0x004fca00078e0204 */
[----:B------:R-:W3:Y:S02]  /*00d0*/  LDG.E R7, desc[UR4][R4.64] ;  /* 0x0000000404077981 */ /* 0x000ee4000c1e1900 */
[----:B---3--:R-:W-:-:S05]  /*00e0*/  IADD3 R7, PT, PT, R2, R7, RZ ;  /* 0x0000000702077210 */ /* 0x008fca0007ffe0ff */
[----:B------:R-:W-:Y:S01]  /*00f0*/  STG.E desc[UR4][R4.64], R7 ;  /* 0x0000000704007986 */ /* 0x000fe2000c101904 */
[----:B------:R-:W-:Y:S05]  /*0100*/  EXIT ;  /* 0x000000000000794d */ /* 0x000fea0003800000 */
.L_x_10:
        /* <DEDUP_REMOVED lines=15> */
.L_x_17:


//--------------------- .text._Z11scan_devicePjS_j --------------------------
	.section	.text._Z11scan_devicePjS_j,"ax",@progbits
	.align	128
        .global         _Z11scan_devicePjS_j
        .type           _Z11scan_devicePjS_j,@function
        .size           _Z11scan_devicePjS_j,(.L_x_18 - _Z11scan_devicePjS_j)
        .other          _Z11scan_devicePjS_j,@"STO_CUDA_ENTRY STV_DEFAULT"
_Z11scan_devicePjS_j:
.text._Z11scan_devicePjS_j:
[----:B------:R-:W-:Y:S01]  /*0000*/  LDC R1, c[0x0][0x37c] ;  /* 0x0000df00ff017b82 */ /* 0x000fe20000000800 */
[----:B------:R-:W0:Y:S01]  /*0010*/  S2R R5, SR_TID.X ;  /* 0x0000000000057919 */ /* 0x000e220000002100 */
[----:B------:R-:W0:Y:S01]  /*0020*/  LDCU UR4, c[0x0][0x390] ;  /* 0x00007200ff0477ac */ /* 0x000e220008000800 */
[----:B------:R-:W1:Y:S01]  /*0030*/  S2R R6, SR_CTAID.X ;  /* 0x0000000000067919 */ /* 0x000e620000002500 */
[----:B------:R-:W2:Y:S01]  /*0040*/  LDCU.64 UR6, c[0x0][0x358] ;  /* 0x00006b00ff0677ac */ /* 0x000ea20008000a00 */
[----:B0-----:R-:W-:-:S13]  /*0050*/  ISETP.GE.U32.AND P0, PT, R5, UR4, PT ;  /* 0x0000000405007c0c */ /* 0x001fda000bf06070 */
[----:B------:R-:W0:Y:S01]  /*0060*/  @!P0 LDC.64 R2, c[0x0][0x380] ;  /* 0x0000e000ff028b82 */ /* 0x000e220000000a00 */
[----:B-1----:R-:W-:-:S04]  /*0070*/  @!P0 IMAD R7, R6, 0x200, R5 ;  /* 0x0000020006078824 */ /* 0x002fc800078e0205 */
[----:B0-----:R-:W-:-:S05]  /*0080*/  @!P0 IMAD.WIDE R2, R7, 0x4, R2 ;  /* 0x0000000407028825 */ /* 0x001fca00078e0202 */
[----:B--2---:R-:W2:Y:S04]  /*0090*/  @!P0 LDG.E R4, desc[UR6][R2.64] ;  /* 0x0000000602048981 */ /* 0x004ea8000c1e1900 */
[----:B------:R0:W3:Y:S01]  /*00a0*/  @!P0 LDG.E R11, desc[UR6][R2.64+0x400] ;  /* 0x00040006020b8981 */ /* 0x0000e2000c1e1900 */
[----:B------:R-:W1:Y:S01]  /*00b0*/  S2UR UR5, SR_CgaCtaId ;  /* 0x00000000000579c3 */ /* 0x000e620000008800 */
[----:B------:R-:W-:Y:S01]  /*00c0*/  UMOV UR4, 0x400 ;  /* 0x0000040000047882 */ /* 0x000fe20000000000 */
[C---:B------:R-:W-:Y:S01]  /*00d0*/  VIADD R0, R5.reuse, 0x100 ;  /* 0x0000010005007836 */ /* 0x040fe20000000000 */
[CC--:B------:R-:W-:Y:S01]  /*00e0*/  LEA.HI R7, R5.reuse, R5.reuse, RZ, 0x1b ;  /* 0x0000000505077211 */ /* 0x0c0fe200078fd8ff */
[C---:B------:R-:W-:Y:S01]  /*00f0*/  IMAD.SHL.U32 R12, R5.reuse, 0x2, RZ ;  /* 0x00000002050c7824 */ /* 0x040fe200078e00ff */
[----:B------:R-:W-:Y:S01]  /*0100*/  ISETP.GT.U32.AND P2, PT, R5, 0xff, PT ;  /* 0x000000ff0500780c */ /* 0x000fe20003f44070 */
[----:B------:R-:W-:Y:S01]  /*0110*/  BSSY.RECONVERGENT B0, `(.L_x_11) ;  /* 0x000008f000007945 */ /* 0x000fe20003800200 */
[----:B------:R-:W-:-:S02]  /*0120*/  LEA.HI R0, R0, R5, RZ, 0x1b ;  /* 0x0000000500007211 */ /* 0x000fc400078fd8ff */
[CC--:B------:R-:W-:Y:S01]  /*0130*/  LEA.HI R9, R5.reuse, R12.reuse, RZ, 0x1c ;  /* 0x0000000c05097211 */ /* 0x0c0fe200078fe0ff */
[C---:B0-----:R-:W-:Y:S01]  /*0140*/  VIADD R2, R12.reuse, 0x1 ;  /* 0x000000010c027836 */ /* 0x041fe20000000000 */
[C---:B------:R-:W-:Y:S01]  /*0150*/  LEA.HI R10, R12.reuse, R12, RZ, 0x1b ;  /* 0x0000000c0c0a7211 */ /* 0x040fe200078fd8ff */
[----:B------:R-:W-:Y:S01]  /*0160*/  VIADD R3, R12, 0x2 ;  /* 0x000000020c037836 */ /* 0x000fe20000000000 */
[C---:B------:R-:W-:Y:S01]  /*0170*/  ISETP.GT.U32.AND P1, PT, R5.reuse, 0x7f, PT ;  /* 0x0000007f0500780c */ /* 0x040fe20003f24070 */
[----:B------:R-:W-:Y:S01]  /*0180*/  IMAD.SHL.U32 R14, R2, 0x2, RZ ;  /* 0x00000002020e7824 */ /* 0x000fe200078e00ff */
[----:B------:R-:W-:Y:S01]  /*0190*/  ISETP.GT.U32.AND P3, PT, R5, 0x7, PT ;  /* 0x000000070500780c */ /* 0x000fe20003f64070 */
[----:B------:R-:W-:Y:S01]  /*01a0*/  IMAD.SHL.U32 R17, R3, 0x2, RZ ;  /* 0x0000000203117824 */ /* 0x000fe200078e00ff */
[C---:B------:R-:W-:Y:S01]  /*01b0*/  ISETP.GT.U32.AND P4, PT, R5.reuse, 0x3, PT ;  /* 0x000000030500780c */ /* 0x040fe20003f84070 */
[C---:B------:R-:W-:Y:S01]  /*01c0*/  VIADD R15, R14.reuse, 0xffffffff ;  /* 0xffffffff0e0f7836 */ /* 0x040fe20000000000 */
[----:B------:R-:W-:Y:S01]  /*01d0*/  ISETP.GT.U32.AND P5, PT, R5, 0x1, PT ;  /* 0x000000010500780c */ /* 0x000fe20003fa4070 */
[----:B------:R-:W-:Y:S01]  /*01e0*/  IMAD.SHL.U32 R16, R3, 0x4, RZ ;  /* 0x0000000403107824 */ /* 0x000fe200078e00ff */
[----:B------:R-:W-:Y:S01]  /*01f0*/  LEA.HI R12, R14, R17, RZ, 0x1b ;  /* 0x000000110e0c7211 */ /* 0x000fe200078fd8ff */
[----:B------:R-:W-:Y:S01]  /*0200*/  IMAD.SHL.U32 R20, R2, 0x10, RZ ;  /* 0x0000001002147824 */ /* 0x000fe200078e00ff */
[----:B------:R-:W-:Y:S01]  /*0210*/  IADD3 R17, PT, PT, R17, 0x1, R14 ;  /* 0x0000000111117810 */ /* 0x000fe20007ffe00e */
[----:B-1----:R-:W-:Y:S01]  /*0220*/  ULEA UR4, UR5, UR4, 0x18 ;  /* 0x0000000405047291 */ /* 0x002fe2000f8ec0ff */
[----:B------:R-:W-:Y:S01]  /*0230*/  IMAD.SHL.U32 R22, R3, 0x20, RZ ;  /* 0x0000002003167824 */ /* 0x000fe200078e00ff */
[----:B------:R-:W-:-:S02]  /*0240*/  ISETP.NE.AND P6, PT, R5, RZ, PT ;  /* 0x000000ff0500720c */ /* 0x000fc40003fc5270 */
[----:B------:R-:W-:Y:S01]  /*0250*/  LEA.HI R18, R17, R16, RZ, 0x1b ;  /* 0x0000001011127211 */ /* 0x000fe200078fd8ff */
[----:B------:R-:W-:Y:S01]  /*0260*/  IMAD.IADD R23, R16, 0x1, R17 ;  /* 0x0000000110177824 */ /* 0x000fe200078e0211 */
[----:B------:R-:W-:Y:S02]  /*0270*/  LEA R7, R7, UR4, 0x2 ;  /* 0x0000000407077c11 */ /* 0x000fe4000f8e10ff */
[----:B------:R-:W-:Y:S02]  /*0280*/  LEA R8, R0, UR4, 0x2 ;  /* 0x0000000400087c11 */ /* 0x000fe4000f8e10ff */
[----:B------:R-:W-:Y:S02]  /*0290*/  P2R R0, PR, RZ, 0x4 ;  /* 0x00000004ff007803 */ /* 0x000fe40000000000 */
[----:B------:R-:W-:Y:S02]  /*02a0*/  LEA R9, R9, UR4, 0x2 ;  /* 0x0000000409097c11 */ /* 0x000fe4000f8e10ff */
[----:B------:R-:W-:-:S02]  /*02b0*/  LEA R10, R10, UR4, 0x2 ;  /* 0x000000040a0a7c11 */ /* 0x000fc4000f8e10ff */
[----:B------:R-:W-:Y:S01]  /*02c0*/  LEA R12, R12, UR4, 0x2 ;  /* 0x000000040c0c7c11 */ /* 0x000fe2000f8e10ff */
[----:B--2---:R0:W-:Y:S04]  /*02d0*/  @!P0 STS [R7], R4 ;  /* 0x0000000407008388 */ /* 0x0041e80000000800 */
[----:B---3--:R1:W-:Y:S04]  /*02e0*/  @!P0 STS [R8+0x400], R11 ;  /* 0x0004000b08008388 */ /* 0x0083e80000000800 */
[----:B------:R-:W-:Y:S01]  /*02f0*/  @P0 STS [R7], RZ ;  /* 0x000000ff07000388 */ /* 0x000fe20000000800 */
[----:B0-----:R-:W-:Y:S01]  /*0300*/  P2R R4, PR, RZ, 0x2 ;  /* 0x00000002ff047803 */ /* 0x001fe20000000000 */
[----:B------:R-:W-:-:S02]  /*0310*/  IMAD.SHL.U32 R4, R2, 0x4, RZ ;  /* 0x0000000402047824 */ /* 0x000fc400078e00ff */
[----:B------:R-:W-:Y:S01]  /*0320*/  @P0 STS [R8+0x400], RZ ;  /* 0x000400ff08000388 */ /* 0x000fe20000000800 */
[----:B-1----:R-:W-:Y:S01]  /*0330*/  LEA.HI R11, R15, R14, RZ, 0x1b ;  /* 0x0000000e0f0b7211 */ /* 0x002fe200078fd8ff */
[----:B------:R-:W-:Y:S01]  /*0340*/  IMAD.IADD R15, R14, 0x1, R15 ;  /* 0x000000010e0f7824 */ /* 0x000fe200078e020f */
[----:B------:R-:W-:Y:S02]  /*0350*/  BAR.SYNC.DEFER_BLOCKING 0x0 ;  /* 0x0000000000007b1d */ /* 0x000fe40000010000 */
[----:B------:R-:W-:Y:S01]  /*0360*/  LEA R11, R11, UR4, 0x2 ;  /* 0x000000040b0b7c11 */ /* 0x000fe2000f8e10ff */
[----:B------:R-:W-:Y:S01]  /*0370*/  IMAD.IADD R17, R4, 0x1, R15 ;  /* 0x0000000104117824 */ /* 0x000fe200078e020f */
[----:B------:R-:W-:Y:S01]  /*0380*/  LEA.HI R14, R15, R4, RZ, 0x1b ;  /* 0x000000040f0e7211 */ /* 0x000fe200078fd8ff */
[----:B------:R-:W-:-:S04]  /*0390*/  IMAD.SHL.U32 R4, R2, 0x8, RZ ;  /* 0x0000000802047824 */ /* 0x000fc800078e00ff */
[----:B------:R-:W-:Y:S01]  /*03a0*/  IMAD.IADD R25, R4, 0x1, R17 ;  /* 0x0000000104197824 */ /* 0x000fe200078e0211 */
[----:B------:R-:W-:Y:S01]  /*03b0*/  LEA.HI R15, R17, R4, RZ, 0x1b ;  /* 0x00000004110f7211 */ /* 0x000fe200078fd8ff */
[----:B------:R-:W-:-:S03]  /*03c0*/  IMAD.SHL.U32 R4, R3, 0x10, RZ ;  /* 0x0000001003047824 */ /* 0x000fc600078e00ff */
[----:B------:R-:W-:Y:S02]  /*03d0*/  LEA R15, R15, UR4, 0x2 ;  /* 0x000000040f0f7c11 */ /* 0x000fe4000f8e10ff */
[----:B------:R-:W-:Y:S01]  /*03e0*/  LEA.HI R17, R25, R20, RZ, 0x1b ;  /* 0x0000001419117211 */ /* 0x000fe200078fd8ff */
[----:B------:R-:W-:-:S03]  /*03f0*/  IMAD.IADD R20, R20, 0x1, R25 ;  /* 0x0000000114147824 */ /* 0x000fc600078e0219 */
[----:B------:R-:W-:Y:S01]  /*0400*/  LEA R17, R17, UR4, 0x2 ;  /* 0x0000000411117c11 */ /* 0x000fe2000f8e10ff */
[----:B------:R-:W-:Y:S04]  /*0410*/  @!P2 LDS R0, [R9] ;  /* 0x000000000900a984 */ /* 0x000fe80000000800 */
[----:B------:R-:W0:Y:S02]  /*0420*/  @!P2 LDS R13, [R10+0x4] ;  /* 0x000004000a0da984 */ /* 0x000e240000000800 */
[----:B0-----:R-:W-:-:S05]  /*0430*/  @!P2 IMAD.IADD R13, R0, 0x1, R13 ;  /* 0x00000001000da824 */ /* 0x001fca00078e020d */
[----:B------:R0:W-:Y:S01]  /*0440*/  @!P2 STS [R10+0x4], R13 ;  /* 0x0000040d0a00a388 */ /* 0x0001e20000000800 */
[----:B------:R-:W-:Y:S01]  /*0450*/  BAR.SYNC.DEFER_BLOCKING 0x0 ;  /* 0x0000000000007b1d */ /* 0x000fe20000010000 */
[----:B------:R-:W-:-:S04]  /*0460*/  ISETP.GT.U32.AND P2, PT, R5, 0x3f, PT ;  /* 0x0000003f0500780c */ /* 0x000fc80003f44070 */
[----:B0-----:R-:W-:Y:S02]  /*0470*/  P2R R13, PR, RZ, 0x4 ;  /* 0x00000004ff0d7803 */ /* 0x001fe40000000000 */
[----:B------:R-:W-:Y:S02]  /*0480*/  LEA R13, R14, UR4, 0x2 ;  /* 0x000000040e0d7c11 */ /* 0x000fe4000f8e10ff */
[----:B------:R-:W-:Y:S01]  /*0490*/  LEA R14, R18, UR4, 0x2 ;  /* 0x00000004120e7c11 */ /* 0x000fe2000f8e10ff */
[----:B------:R-:W-:-:S04]  /*04a0*/  IMAD.SHL.U32 R18, R3, 0x8, RZ ;  /* 0x0000000803127824 */ /* 0x000fc800078e00ff */
[----:B------:R-:W-:Y:S01]  /*04b0*/  IMAD.IADD R27, R18, 0x1, R23 ;  /* 0x00000001121b7824 */ /* 0x000fe200078e0217 */
[----:B------:R-:W-:-:S04]  /*04c0*/  LEA.HI R16, R23, R18, RZ, 0x1b ;  /* 0x0000001217107211 */ /* 0x000fc800078fd8ff */
[----:B------:R-:W-:Y:S02]  /*04d0*/  LEA R16, R16, UR4, 0x2 ;  /* 0x0000000410107c11 */ /* 0x000fe4000f8e10ff */
[----:B------:R-:W-:Y:S01]  /*04e0*/  LEA.HI R18, R27, R4, RZ, 0x1b ;  /* 0x000000041b127211 */ /* 0x000fe200078fd8ff */
[----:B------:R-:W-:Y:S03]  /*04f0*/  @!P1 LDS R0, [R11+-0x4] ;  /* 0xfffffc000b009984 */ /* 0x000fe60000000800 */
[----:B------:R-:W-:Y:S01]  /*0500*/  LEA R18, R18, UR4, 0x2 ;  /* 0x0000000412127c11 */ /* 0x000fe2000f8e10ff */
[----:B------:R-:W0:Y:S02]  /*0510*/  @!P1 LDS R19, [R12+-0x4] ;  /* 0xfffffc000c139984 */ /* 0x000e240000000800 */
[----:B0-----:R-:W-:-:S05]  /*0520*/  @!P1 IMAD.IADD R19, R0, 0x1, R19 ;  /* 0x0000000100139824 */ /* 0x001fca00078e0213 */
[----:B------:R-:W-:Y:S01]  /*0530*/  @!P1 STS [R12+-0x4], R19 ;  /* 0xfffffc130c009388 */ /* 0x000fe20000000800 */
[----:B------:R-:W-:Y:S01]  /*0540*/  BAR.SYNC.DEFER_BLOCKING 0x0 ;  /* 0x0000000000007b1d */ /* 0x000fe20000010000 */
[----:B------:R-:W-:-:S05]  /*0550*/  ISETP.GT.U32.AND P1, PT, R5, 0x1f, PT ;  /* 0x0000001f0500780c */ /* 0x000fca0003f24070 */
[----:B------:R-:W-:Y:S04]  /*0560*/  @!P2 LDS R0, [R13+-0x4] ;  /* 0xfffffc000d00a984 */ /* 0x000fe80000000800 */
[----:B------:R-:W0:Y:S02]  /*0570*/  @!P2 LDS R21, [R14+-0x4] ;  /* 0xfffffc000e15a984 */ /* 0x000e240000000800 */
[----:B0-----:R-:W-:-:S05]  /*0580*/  @!P2 IMAD.IADD R21, R0, 0x1, R21 ;  /* 0x000000010015a824 */ /* 0x001fca00078e0215 */
[----:B------:R0:W-:Y:S01]  /*0590*/  @!P2 STS [R14+-0x4], R21 ;  /* 0xfffffc150e00a388 */ /* 0x0001e20000000800 */
[----:B------:R-:W-:Y:S01]  /*05a0*/  BAR.SYNC.DEFER_BLOCKING 0x0 ;  /* 0x0000000000007b1d */ /* 0x000fe20000010000 */
[----:B------:R-:W-:Y:S01]  /*05b0*/  ISETP.GT.U32.AND P2, PT, R5, 0xf, PT ;  /* 0x0000000f0500780c */ /* 0x000fe20003f44070 */
[----:B0-----:R-:W-:-:S04]  /*05c0*/  IMAD.SHL.U32 R21, R2, 0x20, RZ ;  /* 0x0000002002157824 */ /* 0x001fc800078e00ff */
[----:B------:R-:W-:Y:S04]  /*05d0*/  @!P1 LDS R0, [R15+-0x4] ;  /* 0xfffffc000f009984 */ /* 0x000fe80000000800 */
[----:B------:R-:W0:Y:S02]  /*05e0*/  @!P1 LDS R19, [R16+-0x4] ;  /* 0xfffffc0010139984 */ /* 0x000e240000000800 */
[----:B0-----:R-:W-:Y:S02]  /*05f0*/  @!P1 IMAD.IADD R23, R0, 0x1, R19 ;  /* 0x0000000100179824 */ /* 0x001fe400078e0213 */
[----:B------:R-:W-:Y:S01]  /*0600*/  IMAD.IADD R19, R4, 0x1, R27 ;  /* 0x0000000104137824 */ /* 0x000fe200078e021b */
[----:B------:R-:W-:Y:S02]  /*0610*/  LEA.HI R4, R20, R21, RZ, 0x1b ;  /* 0x0000001514047211 */ /* 0x000fe400078fd8ff */
[----:B------:R0:W-:Y:S02]  /*0620*/  @!P1 STS [R16+-0x4], R23 ;  /* 0xfffffc1710009388 */ /* 0x0001e40000000800 */
[----:B------:R-:W-:Y:S01]  /*0630*/  LEA.HI R24, R19, R22, RZ, 0x1b ;  /* 0x0000001613187211 */ /* 0x000fe200078fd8ff */
[----:B------:R-:W-:Y:S01]  /*0640*/  BAR.SYNC.DEFER_BLOCKING 0x0 ;  /* 0x0000000000007b1d */ /* 0x000fe20000010000 */
[----:B------:R-:W-:-:S02]  /*0650*/  LEA R4, R4, UR4, 0x2 ;  /* 0x0000000404047c11 */ /* 0x000fc4000f8e10ff */
[----:B------:R-:W-:Y:S01]  /*0660*/  IADD3 R22, PT, PT, R22, R19, RZ ;  /* 0x0000001316167210 */ /* 0x000fe20007ffe0ff */
[----:B0-----:R-:W-:Y:S02]  /*0670*/  IMAD.SHL.U32 R23, R2, 0x40, RZ ;  /* 0x0000004002177824 */ /* 0x001fe400078e00ff */
[----:B------:R-:W-:Y:S04]  /*0680*/  @!P2 LDS R0, [R17+-0x4] ;  /* 0xfffffc001100a984 */ /* 0x000fe80000000800 */
[----:B------:R-:W0:Y:S02]  /*0690*/  @!P2 LDS R29, [R18+-0x4] ;  /* 0xfffffc00121da984 */ /* 0x000e240000000800 */
[----:B0-----:R-:W-:Y:S01]  /*06a0*/  @!P2 IMAD.IADD R29, R0, 0x1, R29 ;  /* 0x00000001001da824 */ /* 0x001fe200078e021d */
[----:B------:R-:W-:Y:S01]  /*06b0*/  LEA R0, R24, UR4, 0x2 ;  /* 0x0000000418007c11 */ /* 0x000fe2000f8e10ff */
[----:B------:R-:W-:-:S02]  /*06c0*/  IMAD.IADD R24, R21, 0x1, R20 ;  /* 0x0000000115187824 */ /* 0x000fc400078e0214 */
[----:B------:R-:W-:Y:S01]  /*06d0*/  IMAD.SHL.U32 R21, R3, 0x40, RZ ;  /* 0x0000004003157824 */ /* 0x000fe200078e00ff */
[----:B------:R-:W-:Y:S02]  /*06e0*/  @!P2 STS [R18+-0x4], R29 ;  /* 0xfffffc1d1200a388 */ /* 0x000fe40000000800 */
[----:B------:R-:W-:Y:S01]  /*06f0*/  LEA.HI R19, R24, R23, RZ, 0x1b ;  /* 0x0000001718137211 */ /* 0x000fe200078fd8ff */
[----:B------:R-:W-:Y:S01]  /*0700*/  IMAD.IADD R23, R23, 0x1, R24 ;  /* 0x0000000117177824 */ /* 0x000fe200078e0218 */
[----:B------:R-:W-:Y:S01]  /*0710*/  BAR.SYNC.DEFER_BLOCKING 0x0 ;  /* 0x0000000000007b1d */ /* 0x000fe20000010000 */
[----:B------:R-:W-:Y:S01]  /*0720*/  LEA.HI R20, R22, R21, RZ, 0x1b ;  /* 0x0000001516147211 */ /* 0x000fe200078fd8ff */
[----:B------:R-:W-:Y:S01]  /*0730*/  IMAD.IADD R21, R21, 0x1, R22 ;  /* 0x0000000115157824 */ /* 0x000fe200078e0216 */
[----:B------:R-:W-:Y:S01]  /*0740*/  LEA R19, R19, UR4, 0x2 ;  /* 0x0000000413137c11 */ /* 0x000fe2000f8e10ff */
[----:B------:R-:W-:Y:S01]  /*0750*/  IMAD.SHL.U32 R22, R3, 0x80, RZ ;  /* 0x0000008003167824 */ /* 0x000fe200078e00ff */
[----:B------:R-:W-:Y:S01]  /*0760*/  LEA R20, R20, UR4, 0x2 ;  /* 0x0000000414147c11 */ /* 0x000fe2000f8e10ff */
[C---:B------:R-:W-:Y:S01]  /*0770*/  IMAD.SHL.U32 R24, R2.reuse, 0x80, RZ ;  /* 0x0000008002187824 */ /* 0x040fe200078e00ff */
[----:B------:R-:W-:Y:S01]  /*0780*/  SHF.L.U32 R2, R2, 0x8, RZ ;  /* 0x0000000802027819 */ /* 0x000fe200000006ff */
[----:B------:R-:W-:Y:S01]  /*0790*/  IMAD.IADD R3, R22, 0x1, R21 ;  /* 0x0000000116037824 */ /* 0x000fe200078e0215 */
[----:B------:R-:W-:Y:S04]  /*07a0*/  @!P3 LDS R25, [R4+-0x4] ;  /* 0xfffffc000419b984 */ /* 0x000fe80000000800 */
[----:B------:R-:W0:Y:S02]  /*07b0*/  @!P3 LDS R26, [R0+-0x4] ;  /* 0xfffffc00001ab984 */ /* 0x000e240000000800 */
[----:B0-----:R-:W-:-:S05]  /*07c0*/  @!P3 IMAD.IADD R27, R25, 0x1, R26 ;  /* 0x00000001191bb824 */ /* 0x001fca00078e021a */
[----:B------:R-:W-:Y:S01]  /*07d0*/  @!P3 STS [R0+-0x4], R27 ;  /* 0xfffffc1b0000b388 */ /* 0x000fe20000000800 */
[----:B------:R-:W-:Y:S06]  /*07e0*/  BAR.SYNC.DEFER_BLOCKING 0x0 ;  /* 0x0000000000007b1d */ /* 0x000fec0000010000 */
[----:B------:R-:W-:Y:S04]  /*07f0*/  @!P4 LDS R26, [R19+-0x4] ;  /* 0xfffffc00131ac984 */ /* 0x000fe80000000800 */
[----:B------:R-:W0:Y:S02]  /*0800*/  @!P4 LDS R25, [R20+-0x4] ;  /* 0xfffffc001419c984 */ /* 0x000e240000000800 */
[----:B0-----:R-:W-:Y:S01]  /*0810*/  @!P4 IMAD.IADD R27, R26, 0x1, R25 ;  /* 0x000000011a1bc824 */ /* 0x001fe200078e0219 */
[----:B------:R-:W-:-:S02]  /*0820*/  LEA.HI R25, R21, R22, RZ, 0x1b ;  /* 0x0000001615197211 */ /* 0x000fc400078fd8ff */
[----:B------:R-:W-:Y:S01]  /*0830*/  LEA.HI R22, R23, R24, RZ, 0x1b ;  /* 0x0000001817167211 */ /* 0x000fe200078fd8ff */
[----:B------:R-:W-:Y:S01]  /*0840*/  IMAD.IADD R23, R24, 0x1, R23 ;  /* 0x0000000118177824 */ /* 0x000fe200078e0217 */
[----:B------:R-:W-:Y:S01]  /*0850*/  @!P4 STS [R20+-0x4], R27 ;  /* 0xfffffc1b1400c388 */ /* 0x000fe20000000800 */
[----:B------:R-:W-:Y:S01]  /*0860*/  LEA R21, R25, UR4, 0x2 ;  /* 0x0000000419157c11 */ /* 0x000fe2000f8e10ff */
[----:B------:R-:W-:Y:S01]  /*0870*/  IMAD.SHL.U32 R24, R5, 0x2, RZ ;  /* 0x0000000205187824 */ /* 0x000fe200078e00ff */
[----:B------:R-:W-:Y:S01]  /*0880*/  LEA R22, R22, UR4, 0x2 ;  /* 0x0000000416167c11 */ /* 0x000fe2000f8e10ff */
[----:B------:R-:W-:Y:S01]  /*0890*/  BAR.SYNC.DEFER_BLOCKING 0x0 ;  /* 0x0000000000007b1d */ /* 0x000fe20000010000 */
[----:B------:R-:W-:Y:S01]  /*08a0*/  LEA.HI R2, R23, R2, RZ, 0x1b ;  /* 0x0000000217027211 */ /* 0x000fe200078fd8ff */
[----:B------:R-:W-:-:S04]  /*08b0*/  VIADD R24, R24, 0x2 ;  /* 0x0000000218187836 */ /* 0x000fc80000000000 */
[----:B------:R-:W-:-:S05]  /*08c0*/  IMAD.SHL.U32 R24, R24, 0x100, RZ ;  /* 0x0000010018187824 */ /* 0x000fca00078e00ff */
[----:B------:R-:W-:Y:S02]  /*08d0*/  LEA.HI R3, R3, R24, RZ, 0x1b ;  /* 0x0000001803037211 */ /* 0x000fe400078fd8ff */
[----:B------:R-:W-:Y:S02]  /*08e0*/  LEA R24, R2, UR4, 0x2 ;  /* 0x0000000402187c11 */ /* 0x000fe4000f8e10ff */
[----:B------:R-:W-:Y:S02]  /*08f0*/  LEA R23, R3, UR4, 0x2 ;  /* 0x0000000403177c11 */ /* 0x000fe4000f8e10ff */
[----:B------:R-:W-:Y:S01]  /*0900*/  P2R R2, PR, RZ, 0x40 ;  /* 0x00000040ff027803 */ /* 0x000fe20000000000 */
[----:B------:R-:W-:Y:S04]  /*0910*/  @!P5 LDS R25, [R22+-0x4] ;  /* 0xfffffc001619d984 */ /* 0x000fe80000000800 */
[----:B------:R-:W0:Y:S02]  /*0920*/  @!P5 LDS R26, [R21+-0x4] ;  /* 0xfffffc00151ad984 */ /* 0x000e240000000800 */
[----:B0-----:R-:W-:-:S05]  /*0930*/  @!P5 IMAD.IADD R26, R25, 0x1, R26 ;  /* 0x00000001191ad824 */ /* 0x001fca00078e021a */
[----:B------:R0:W-:Y:S01]  /*0940*/  @!P5 STS [R21+-0x4], R26 ;  /* 0xfffffc1a1500d388 */ /* 0x0001e20000000800 */
[----:B------:R-:W-:Y:S06]  /*0950*/  BAR.SYNC.DEFER_BLOCKING 0x0 ;  /* 0x0000000000007b1d */ /* 0x000fec0000010000 */
[----:B------:R-:W-:Y:S05]  /*0960*/  @P6 BRA `(.L_x_12) ;  /* 0x0000000000246947 */ /* 0x000fea0003800000 */
[----:B------:R-:W-:Y:S04]  /*0970*/  LDS R2, [R24+-0x4] ;  /* 0xfffffc0018027984 */ /* 0x000fe80000000800 */
[----:B------:R-:W0:Y:S02]  /*0980*/  LDS R3, [R23+-0x4] ;  /* 0xfffffc0017037984 */ /* 0x000e240000000800 */
[----:B0-----:R-:W-:Y:S02]  /*0990*/  IMAD.IADD R26, R2, 0x1, R3 ;  /* 0x00000001021a7824 */ /* 0x001fe400078e0203 */
[----:B------:R-:W0:Y:S03]  /*09a0*/  LDC.64 R2, c[0x0][0x388] ;  /* 0x0000e200ff027b82 */ /* 0x000e260000000a00 */
[----:B------:R-:W-:Y:S04]  /*09b0*/  STS [R23+-0x4], R26 ;  /* 0xfffffc1a17007388 */ /* 0x000fe80000000800 */
[----:B------:R-:W1:Y:S04]  /*09c0*/  LDS R25, [UR4+0x838] ;  /* 0x00083804ff197984 */ /* 0x000e680008000800 */
[----:B------:R-:W-:Y:S01]  /*09d0*/  STS [UR4+0x838], RZ ;  /* 0x000838ffff007988 */ /* 0x000fe20008000804 */
[----:B0-----:R-:W-:-:S05]  /*09e0*/  IMAD.WIDE.U32 R2, R6, 0x4, R2 ;  /* 0x0000000406027825 */ /* 0x001fca00078e0002 */
[----:B-1----:R1:W-:Y:S02]  /*09f0*/  STG.E desc[UR6][R2.64], R25 ;  /* 0x0000001902007986 */ /* 0x0023e4000c101906 */
.L_x_12:
[----:B------:R-:W-:Y:S05]  /*0a00*/  BSYNC.RECONVERGENT B0 ;  /* 0x0000000000007941 */ /* 0x000fea0003800200 */
.L_x_11:
[----:B------:R-:W-:Y:S06]  /*0a10*/  BAR.SYNC.DEFER_BLOCKING 0x0 ;  /* 0x0000000000007b1d */ /* 0x000fec0000010000 */
[----:B-1----:R-:W-:Y:S04]  /*0a20*/  @!P6 LDS R2, [R24+-0x4] ;  /* 0xfffffc001802e984 */ /* 0x002fe80000000800 */
[----:B------:R-:W1:Y:S02]  /*0a30*/  @!P6 LDS R3, [R23+-0x4] ;  /* 0xfffffc001703e984 */ /* 0x000e640000000800 */
[----:B-1----:R-:W-:-:S02]  /*0a40*/  @!P6 IMAD.IADD R2, R2, 0x1, R3 ;  /* 0x000000010202e824 */ /* 0x002fc400078e0203 */
[----:B------:R-:W-:Y:S04]  /*0a50*/  @!P6 STS [R24+-0x4], R3 ;  /* 0xfffffc031800e388 */ /* 0x000fe80000000800 */
[----:B------:R-:W-:Y:S01]  /*0a60*/  @!P6 STS [R23+-0x4], R2 ;  /* 0xfffffc021700e388 */ /* 0x000fe20000000800 */
[----:B------:R-:W-:Y:S01]  /*0a70*/  BAR.SYNC.DEFER_BLOCKING 0x0 ;  /* 0x0000000000007b1d */ /* 0x000fe20000010000 */
[----:B------:R-:W-:-:S05]  /*0a80*/  ISETP.GT.U32.AND P6, PT, R5, 0x3f, PT ;  /* 0x0000003f0500780c */ /* 0x000fca0003fc4070 */
[----:B------:R-:W-:Y:S04]  /*0a90*/  @!P5 LDS R25, [R22+-0x4] ;  /* 0xfffffc001619d984 */ /* 0x000fe80000000800 */
[----:B0-----:R-:W0:Y:S02]  /*0aa0*/  @!P5 LDS R26, [R21+-0x4] ;  /* 0xfffffc00151ad984 */ /* 0x001e240000000800 */
[----:B0-----:R-:W-:Y:S02]  /*0ab0*/  @!P5 IMAD.IADD R28, R25, 0x1, R26 ;  /* 0x00000001191cd824 */ /* 0x001fe400078e021a */
[----:B------:R-:W-:Y:S04]  /*0ac0*/  @!P5 STS [R22+-0x4], R26 ;  /* 0xfffffc1a1600d388 */ /* 0x000fe80000000800 */
[----:B------:R-:W-:Y:S01]  /*0ad0*/  @!P5 STS [R21+-0x4], R28 ;  /* 0xfffffc1c1500d388 */ /* 0x000fe20000000800 */
[----:B------:R-:W-:Y:S01]  /*0ae0*/  BAR.SYNC.DEFER_BLOCKING 0x0 ;  /* 0x0000000000007b1d */ /* 0x000fe20000010000 */
[----:B------:R-:W-:-:S05]  /*0af0*/  ISETP.GT.U32.AND P5, PT, R5, 0x7f, PT ;  /* 0x0000007f0500780c */ /* 0x000fca0003fa4070 */
[----:B------:R-:W-:Y:S04]  /*0b00*/  @!P4 LDS R25, [R19+-0x4] ;  /* 0xfffffc001319c984 */ /* 0x000fe80000000800 */
[----:B------:R-:W0:Y:S02]  /*0b10*/  @!P4 LDS R27, [R20+-0x4] ;  /* 0xfffffc00141bc984 */ /* 0x000e240000000800 */
[----:B0-----:R-:W-:Y:S02]  /*0b20*/  @!P4 IMAD.IADD R25, R25, 0x1, R27 ;  /* 0x000000011919c824 */ /* 0x001fe400078e021b */
[----:B------:R-:W-:Y:S04]  /*0b30*/  @!P4 STS [R19+-0x4], R27 ;  /* 0xfffffc1b1300c388 */ /* 0x000fe80000000800 */
[----:B------:R-:W-:Y:S01]  /*0b40*/  @!P4 STS [R20+-0x4], R25 ;  /* 0xfffffc191400c388 */ /* 0x000fe20000000800 */
[----:B------:R-:W-:Y:S06]  /*0b50*/  BAR.SYNC.DEFER_BLOCKING 0x0 ;  /* 0x0000000000007b1d */ /* 0x000fec0000010000 */
[----:B------:R-:W-:Y:S04]  /*0b60*/  @!P3 LDS R2, [R4+-0x4] ;  /* 0xfffffc000402b984 */ /* 0x000fe80000000800 */
[----:B------:R-:W0:Y:S02]  /*0b70*/  @!P3 LDS R3, [R0+-0x4] ;  /* 0xfffffc000003b984 */ /* 0x000e240000000800 */
[----:B0-----:R-:W-:-:S02]  /*0b80*/  @!P3 IMAD.IADD R23, R2, 0x1, R3 ;  /* 0x000000010217b824 */ /* 0x001fc400078e0203 */
        /* <DEDUP_REMOVED lines=28> */
[----:B------:R-:W-:Y:S04]  /*0d50*/  @!P6 LDS R0, [R9] ;  /* 0x000000000900e984 */ /* 0x000fe80000000800 */
[----:B------:R-:W0:Y:S02]  /*0d60*/  @!P6 LDS R3, [R10+0x4] ;  /* 0x000004000a03e984 */ /* 0x000e240000000800 */
[----:B0-----:R-:W-:-:S02]  /*0d70*/  @!P6 IMAD.IADD R13, R0, 0x1, R3 ;  /* 0x00000001000de824 */ /* 0x001fc400078e0203 */
[----:B------:R0:W-:Y:S04]  /*0d80*/  @!P6 STS [R9], R3 ;  /* 0x000000030900e388 */ /* 0x0001e80000000800 */
[----:B------:R0:W-:Y:S01]  /*0d90*/  @!P6 STS [R10+0x4], R13 ;  /* 0x0000040d0a00e388 */ /* 0x0001e20000000800 */
[----:B------:R-:W-:Y:S06]  /*0da0*/  BAR.SYNC.DEFER_BLOCKING 0x0 ;  /* 0x0000000000007b1d */ /* 0x000fec0000010000 */
[----:B------:R-:W-:Y:S05]  /*0db0*/  @P0 EXIT ;  /* 0x000000000000094d */ /* 0x000fea0003800000 */
[----:B------:R-:W1:Y:S01]  /*0dc0*/  LDS R7, [R7] ;  /* 0x0000000007077984 */ /* 0x000e620000000800 */
[----:B0-----:R-:W0:Y:S01]  /*0dd0*/  LDC.64 R2, c[0x0][0x380] ;  /* 0x0000e000ff027b82 */ /* 0x001e220000000a00 */
[----:B------:R-:W-:Y:S02]  /*0de0*/  IMAD R5, R6, 0x200, R5 ;  /* 0x0000020006057824 */ /* 0x000fe400078e0205 */
[----:B------:R-:W2:Y:S02]  /*0df0*/  LDS R9, [R8+0x400] ;  /* 0x0004000008097984 */ /* 0x000ea40000000800 */
[----:B0-----:R-:W-:-:S05]  /*0e00*/  IMAD.WIDE R2, R5, 0x4, R2 ;  /* 0x0000000405027825 */ /* 0x001fca00078e0202 */
[----:B-1----:R-:W-:Y:S04]  /*0e10*/  STG.E desc[UR6][R2.64], R7 ;  /* 0x0000000702007986 */ /* 0x002fe8000c101906 */
[----:B--2---:R-:W-:Y:S01]  /*0e20*/  STG.E desc[UR6][R2.64+0x400], R9 ;  /* 0x0004000902007986 */ /* 0x004fe2000c101906 */
[----:B------:R-:W-:Y:S05]  /*0e30*/  EXIT ;  /* 0x000000000000794d */ /* 0x000fea0003800000 */
.L_x_13:
        /* <DEDUP_REMOVED lines=12> */
.L_x_18:


//--------------------- .text._Z9histogramPjPKij  --------------------------
	.section	.text._Z9histogramPjPKij,"ax",@progbits
	.align	128
        .global         _Z9histogramPjPKij
        .type           _Z9histogramPjPKij,@function
        .size           _Z9histogramPjPKij,(.L_x_19 - _Z9histogramPjPKij)
        .other          _Z9histogramPjPKij,@"STO_CUDA_ENTRY STV_DEFAULT"
_Z9histogramPjPKij:
.text._Z9histogramPjPKij:
[----:B------:R-:W-:Y:S01]  /*0000*/  LDC R1, c[0x0][0x37c] ;  /* 0x0000df00ff017b82 */ /* 0x000fe20000000800 */
[----:B------:R-:W0:Y:S07]  /*0010*/  S2R R0, SR_TID.X ;  /* 0x0000000000007919 */ /* 0x000e2e0000002100 */
[----:B------:R-:W0:Y:S01]  /*0020*/  S2UR UR4, SR_CTAID.X ;  /* 0x00000000000479c3 */ /* 0x000e220000002500 */
[----:B------:R-:W1:Y:S07]  /*0030*/  LDCU UR5, c[0x0][0x390] ;  /* 0x00007200ff0577ac */ /* 0x000e6e0008000800 */
[----:B------:R-:W0:Y:S02]  /*0040*/  LDC R11, c[0x0][0x360] ;  /* 0x0000d800ff0b7b82 */ /* 0x000e240000000800 */
[----:B0-----:R-:W-:-:S05]  /*0050*/  IMAD R0, R11, UR4, R0 ;  /* 0x000000040b007c24 */ /* 0x001fca000f8e0200 */
[----:B-1----:R-:W-:-:S13]  /*0060*/  ISETP.GE.U32.AND P0, PT, R0, UR5, PT ;  /* 0x0000000500007c0c */ /* 0x002fda000bf06070 */
[----:B------:R-:W-:Y:S05]  /*0070*/  @P0 EXIT ;  /* 0x000000000000094d */ /* 0x000fea0003800000 */
[----:B------:R-:W0:Y:S01]  /*0080*/  LDC.64 R8, c[0x0][0x380] ;  /* 0x0000e000ff087b82 */ /* 0x000e220000000a00 */
[----:B------:R-:W1:Y:S01]  /*0090*/  LDCU UR4, c[0x0][0x370] ;  /* 0x00006e00ff0477ac */ /* 0x000e620008000800 */
[----:B------:R-:W2:Y:S06]  /*00a0*/  LDCU.64 UR6, c[0x0][0x358] ;  /* 0x00006b00ff0677ac */ /* 0x000eac0008000a00 */
[----:B------:R-:W3:Y:S01]  /*00b0*/  LDC.64 R6, c[0x0][0x388] ;  /* 0x0000e200ff067b82 */ /* 0x000ee20000000a00 */
[----:B-1----:R-:W-:-:S07]  /*00c0*/  IMAD R11, R11, UR4, RZ ;  /* 0x000000040b0b7c24 */ /* 0x002fce000f8e02ff */
.L_x_14:
[----:B---3--:R-:W-:-:S06]  /*00d0*/  IMAD.WIDE R2, R0, 0x4, R6 ;  /* 0x0000000400027825 */ /* 0x008fcc00078e0206 */
[----:B--2---:R-:W0:Y:S01]  /*00e0*/  LDG.E R3, desc[UR6][R2.64] ;  /* 0x0000000602037981 */ /* 0x004e22000c1e1900 */
[----:B------:R-:W-:Y:S01]  /*00f0*/  IADD3 R0, PT, PT, R11, R0, RZ ;  /* 0x000000000b007210 */ /* 0x000fe20007ffe0ff */
[----:B-1----:R-:W-:-:S03]  /*0100*/  HFMA2 R13, -RZ, RZ, 0, 5.9604644775390625e-08 ;  /* 0x00000001ff0d7431 */ /* 0x002fc600000001ff */
[----:B------:R-:W-:Y:S01]  /*0110*/  ISETP.GE.U32.AND P0, PT, R0, UR5, PT ;  /* 0x0000000500007c0c */ /* 0x000fe2000bf06070 */
[----:B0-----:R-:W-:-:S05]  /*0120*/  IMAD.WIDE R4, R3, 0x4, R8 ;  /* 0x0000000403047825 */ /* 0x001fca00078e0208 */
[----:B------:R1:W-:Y:S07]  /*0130*/  REDG.E.ADD.STRONG.GPU desc[UR6][R4.64], R13 ;  /* 0x0000000d0400798e */ /* 0x0003ee000c12e106 */
[----:B------:R-:W-:Y:S05]  /*0140*/  @!P0 BRA `(.L_x_14) ;  /* 0xfffffffc00e08947 */ /* 0x000fea000383ffff */
[----:B------:R-:W-:Y:S05]  /*0150*/  EXIT ;  /* 0x000000000000794d */ /* 0x000fea0003800000 */
.L_x_15:
        /* <DEDUP_REMOVED lines=10> */
.L_x_19:


//--------------------- .nv.shared._Z9last_stepPiPKjj --------------------------
	.section	.nv.shared._Z9last_stepPiPKjj,"aw",@nobits
	.sectionflags	@""
	.align	16
	.zero		1024


//--------------------- .nv.shared.reserved.0     --------------------------
	.section	.nv.shared.reserved.0,"aw",@nobits
	.weak		__nv_reservedSMEM_offset_0_alias
	.size		__nv_reservedSMEM_offset_0_alias, 0, 64
	.other		__nv_reservedSMEM_offset_0_alias,@"STO_CUDA_RESERVED_SHARED STV_DEFAULT"
__nv_reservedSMEM_offset_0_alias:
	.zero		0
	.zero		64


//--------------------- .nv.shared._Z3addPjS_j    --------------------------
	.section	.nv.shared._Z3addPjS_j,"aw",@nobits
	.sectionflags	@""
	.align	16
	.zero		1024


//--------------------- .nv.shared._Z11scan_devicePjS_j --------------------------
	.section	.nv.shared._Z11scan_devicePjS_j,"aw",@nobits
	.sectionflags	@""
	.align	16
	.zero		1024


//--------------------- .nv.shared._Z9histogramPjPKij --------------------------
	.section	.nv.shared._Z9histogramPjPKij,"aw",@nobits
	.sectionflags	@""
	.align	16
	.zero		1024


//--------------------- .nv.constant0._Z9last_stepPiPKjj --------------------------
	.section	.nv.constant0._Z9last_stepPiPKjj,"a",@progbits
	.sectionflags	@""
	.align	4
.nv.constant0._Z9last_stepPiPKjj:
	.zero		916


//--------------------- .nv.constant0._Z3addPjS_j --------------------------
	.section	.nv.constant0._Z3addPjS_j,"a",@progbits
	.sectionflags	@""
	.align	4
.nv.constant0._Z3addPjS_j:
	.zero		916


//--------------------- .nv.constant0._Z11scan_devicePjS_j --------------------------
	.section	.nv.constant0._Z11scan_devicePjS_j,"a",@progbits
	.sectionflags	@""
	.align	4
.nv.constant0._Z11scan_devicePjS_j:
	.zero		916


//--------------------- .nv.constant0._Z9histogramPjPKij --------------------------
	.section	.nv.constant0._Z9histogramPjPKij,"a",@progbits
	.sectionflags	@""
	.align	4
.nv.constant0._Z9histogramPjPKij:
	.zero		916


//--------------------- SYMBOLS --------------------------

	.type		.nv.reservedSmem.offset0,@object
	.size		.nv.reservedSmem.offset0,0x4
	.type		.nv.reservedSmem.cap,@object
	.size		.nv.reservedSmem.cap,0x4
